def attn_fwd(
    Q,
    K,
    V,
    Out,
    Lse,
    sm_scale,
    stride_qz,
    stride_qh,
    stride_qm,
    stride_qk,
    stride_kz,
    stride_kh,
    stride_kn,
    stride_kk,
    stride_vz,
    stride_vh,
    stride_vn,
    stride_vk,
    stride_oz,
    stride_oh,
    stride_om,
    stride_ok,
    seqlen_q,
    seqlen_k,
    BLOCK_M: tl.constexpr,
    BLOCK_N: tl.constexpr,
    HEAD_DIM: tl.constexpr,
    CAUSAL: tl.constexpr,
):
    start_m = tl.program_id(0)
    off_hz = tl.program_id(1)
    q_off = off_hz * stride_qh
    k_off = off_hz * stride_kh
    v_off = off_hz * stride_vh
    offs_m = start_m * BLOCK_M + tl.arange(0, BLOCK_M)
    offs_d = tl.arange(0, HEAD_DIM)
    offs_n = tl.arange(0, BLOCK_N)
    q_ptrs = Q + q_off + offs_m[:, None] * stride_qm + offs_d[None, :] * stride_qk
    k_ptrs = K + k_off + offs_d[:, None] * stride_kk + offs_n[None, :] * stride_kn
    v_ptrs = V + v_off + offs_n[:, None] * stride_vn + offs_d[None, :] * stride_vk
    m_i = tl.full([BLOCK_M], float("-inf"), dtype=tl.float32)
    l_i = tl.zeros([BLOCK_M], dtype=tl.float32) + 1.0
    acc = tl.zeros([BLOCK_M, HEAD_DIM], dtype=tl.float32)
    q = tl.load(q_ptrs)
    acc, l_i, m_i = _attn_fwd_inner(
        acc,
        l_i,
        m_i,
        q,
        k_ptrs,
        v_ptrs,
        sm_scale,
        stride_kn,
        stride_vn,
        start_m,
        seqlen_k,
        BLOCK_M,
        BLOCK_N,
        HEAD_DIM,
        CAUSAL,
    )
    acc = acc / l_i[:, None]
    lse = m_i + tl.math.log2(l_i) / 1.4426950408889634
    o_ptrs = (
        Out
        + off_hz * stride_oh
        + offs_m[:, None] * stride_om
        + offs_d[None, :] * stride_ok
    )
    tl.store(o_ptrs, acc.to(Out.dtype.element_ty))
    tl.store(Lse + off_hz * seqlen_q + offs_m, lse)

# config = {"BLOCK_M": 256, "BLOCK_N": 32, "HEAD_DIM": 32, "arch": "sm_80", "causal": false, "dtype": "fp16", "num_stages": 2, "num_warps": 16}
# arch = sm_80


// ===== COMPILED SASS (sm_80) =====

	.target	sm_80

	.elftype	@"ET_EXEC"


//--------------------- .note.nv.tkinfo           --------------------------
	.section	.note.nv.tkinfo,"",@"SHT_NOTE"
	.sectionflags	@"SHF_NOTE_NV_TKINFO"
	.tkinfo
        /*0018*/ 	.word	0x00000002
        /*0030*/ 	.string	""
        /*0030*/ 	.string	"ptxas"
        /*0030*/ 	.string	"Cuda compilation tools, release 13.0, V13.0.88"
        /*0030*/ 	.string	"Build cuda_13.0.r13.0/compiler.36424714_0"
        /*0030*/ 	.string	"-v  -suppress-debug-info  -lineinfo  -arch sm_80 "



//--------------------- .note.nv.cuinfo           --------------------------
	.section	.note.nv.cuinfo,"",@"SHT_NOTE"
	.sectionflags	@"SHF_NOTE_NV_CUINFO"
        /*0018*/ 	.short	0x0002
        /*001a*/ 	.short	0x0050
        /*001c*/ 	.short	0x0082
	.zero		2


//--------------------- .nv.info                  --------------------------
	.section	.nv.info,"",@"SHT_CUDA_INFO"
	.align	4


	//----- nvinfo : EIATTR_REGCOUNT
	.align		4
        /*0000*/ 	.byte	0x04, 0x2f
        /*0002*/ 	.short	(.L_2 - .L_1)
	.align		4
.L_1:
        /*0004*/ 	.word	index@(attn_fwd)
        /*0008*/ 	.word	0x00000050


	//----- nvinfo : EIATTR_FRAME_SIZE
	.align		4
.L_2:
        /*000c*/ 	.byte	0x04, 0x11
        /*000e*/ 	.short	(.L_4 - .L_3)
	.align		4
.L_3:
        /*0010*/ 	.word	index@(attn_fwd)
        /*0014*/ 	.word	0x00000000


	//----- nvinfo : EIATTR_MIN_STACK_SIZE
	.align		4
.L_4:
        /*0018*/ 	.byte	0x04, 0x12
        /*001a*/ 	.short	(.L_6 - .L_5)
	.align		4
.L_5:
        /*001c*/ 	.word	index@(attn_fwd)
        /*0020*/ 	.word	0x00000000
.L_6:


//--------------------- .nv.info.attn_fwd         --------------------------
	.section	.nv.info.attn_fwd,"",@"SHT_CUDA_INFO"
	.sectionflags	@""
	.align	4


	//----- nvinfo : EIATTR_CUDA_API_VERSION
	.align		4
        /*0000*/ 	.byte	0x04, 0x37
        /*0002*/ 	.short	(.L_8 - .L_7)
.L_7:
        /*0004*/ 	.word	0x00000082


	//----- nvinfo : EIATTR_SW2861232_WAR
	.align		4
.L_8:
        /*0008*/ 	.byte	0x01, 0x35
	.zero		2


	//----- nvinfo : EIATTR_PARAM_CBANK
	.align		4
        /*000c*/ 	.byte	0x04, 0x0a
        /*000e*/ 	.short	(.L_10 - .L_9)
	.align		4
.L_9:
        /*0010*/ 	.word	index@(.nv.constant0.attn_fwd)
        /*0014*/ 	.short	0x0160
        /*0016*/ 	.short	0x0088


	//----- nvinfo : EIATTR_CBANK_PARAM_SIZE
	.align		4
.L_10:
        /*0018*/ 	.byte	0x03, 0x19
        /*001a*/ 	.short	0x0088


	//----- nvinfo : EIATTR_KPARAM_INFO
	.align		4
        /*001c*/ 	.byte	0x04, 0x17
        /*001e*/ 	.short	(.L_12 - .L_11)
.L_11:
        /*0020*/ 	.word	0x00000000
        /*0024*/ 	.short	0x0019
        /*0026*/ 	.short	0x0080
        /*0028*/ 	.byte	0x00, 0xf4, 0x21, 0x00


	//----- nvinfo : EIATTR_KPARAM_INFO
	.align		4
.L_12:
        /*002c*/ 	.byte	0x04, 0x17
        /*002e*/ 	.short	(.L_14 - .L_13)
.L_13:
        /*0030*/ 	.word	0x00000000
        /*0034*/ 	.short	0x0018
        /*0036*/ 	.short	0x0078
        /*0038*/ 	.byte	0x00, 0xf4, 0x21, 0x00


	//----- nvinfo : EIATTR_KPARAM_INFO
	.align		4
.L_14:
        /*003c*/ 	.byte	0x04, 0x17
        /*003e*/ 	.short	(.L_16 - .L_15)
.L_15:
        /*0040*/ 	.word	0x00000000
        /*0044*/ 	.short	0x0017
        /*0046*/ 	.short	0x0070
        /*0048*/ 	.byte	0x00, 0xf0, 0x11, 0x00


	//----- nvinfo : EIATTR_KPARAM_INFO
	.align		4
.L_16:
        /*004c*/ 	.byte	0x04, 0x17
        /*004e*/ 	.short	(.L_18 - .L_17)
.L_17:
        /*0050*/ 	.word	0x00000000
        /*0054*/ 	.short	0x0016
        /*0056*/ 	.short	0x006c
        /*0058*/ 	.byte	0x00, 0xf0, 0x11, 0x00


	//----- nvinfo : EIATTR_KPARAM_INFO
	.align		4
.L_18:
        /*005c*/ 	.byte	0x04, 0x17
        /*005e*/ 	.short	(.L_20 - .L_19)
.L_19:
        /*0060*/ 	.word	0x00000000
        /*0064*/ 	.short	0x0015
        /*0066*/ 	.short	0x0068
        /*0068*/ 	.byte	0x00, 0xf0, 0x11, 0x00


	//----- nvinfo : EIATTR_KPARAM_INFO
	.align		4
.L_20:
        /*006c*/ 	.byte	0x04, 0x17
        /*006e*/ 	.short	(.L_22 - .L_21)
.L_21:
        /*0070*/ 	.word	0x00000000
        /*0074*/ 	.short	0x0014
        /*0076*/ 	.short	0x0064
        /*0078*/ 	.byte	0x00, 0xf0, 0x11, 0x00


	//----- nvinfo : EIATTR_KPARAM_INFO
	.align		4
.L_22:
        /*007c*/ 	.byte	0x04, 0x17
        /*007e*/ 	.short	(.L_24 - .L_23)
.L_23:
        /*0080*/ 	.word	0x00000000
        /*0084*/ 	.short	0x0013
        /*0086*/ 	.short	0x0060
        /*0088*/ 	.byte	0x00, 0xf0, 0x11, 0x00


	//----- nvinfo : EIATTR_KPARAM_INFO
	.align		4
.L_24:
        /*008c*/ 	.byte	0x04, 0x17
        /*008e*/ 	.short	(.L_26 - .L_25)
.L_25:
        /*0090*/ 	.word	0x00000000
        /*0094*/ 	.short	0x0012
        /*0096*/ 	.short	0x005c
        /*0098*/ 	.byte	0x00, 0xf0, 0x11, 0x00


	//----- nvinfo : EIATTR_KPARAM_INFO
	.align		4
.L_26:
        /*009c*/ 	.byte	0x04, 0x17
        /*009e*/ 	.short	(.L_28 - .L_27)
.L_27:
        /*00a0*/ 	.word	0x00000000
        /*00a4*/ 	.short	0x0011
        /*00a6*/ 	.short	0x0058
        /*00a8*/ 	.byte	0x00, 0xf0, 0x11, 0x00


	//----- nvinfo : EIATTR_KPARAM_INFO
	.align		4
.L_28:
        /*00ac*/ 	.byte	0x04, 0x17
        /*00ae*/ 	.short	(.L_30 - .L_29)
.L_29:
        /*00b0*/ 	.word	0x00000000
        /*00b4*/ 	.short	0x0010
        /*00b6*/ 	.short	0x0054
        /*00b8*/ 	.byte	0x00, 0xf0, 0x11, 0x00


	//----- nvinfo : EIATTR_KPARAM_INFO
	.align		4
.L_30:
        /*00bc*/ 	.byte	0x04, 0x17
        /*00be*/ 	.short	(.L_32 - .L_31)
.L_31:
        /*00c0*/ 	.word	0x00000000
        /*00c4*/ 	.short	0x000f
        /*00c6*/ 	.short	0x0050
        /*00c8*/ 	.byte	0x00, 0xf0, 0x11, 0x00


	//----- nvinfo : EIATTR_KPARAM_INFO
	.align		4
.L_32:
        /*00cc*/ 	.byte	0x04, 0x17
        /*00ce*/ 	.short	(.L_34 - .L_33)
.L_33:
        /*00d0*/ 	.word	0x00000000
        /*00d4*/ 	.short	0x000e
        /*00d6*/ 	.short	0x004c
        /*00d8*/ 	.byte	0x00, 0xf0, 0x11, 0x00


	//----- nvinfo : EIATTR_KPARAM_INFO
	.align		4
.L_34:
        /*00dc*/ 	.byte	0x04, 0x17
        /*00de*/ 	.short	(.L_36 - .L_35)
.L_35:
        /*00e0*/ 	.word	0x00000000
        /*00e4*/ 	.short	0x000d
        /*00e6*/ 	.short	0x0048
        /*00e8*/ 	.byte	0x00, 0xf0, 0x11, 0x00


	//----- nvinfo : EIATTR_KPARAM_INFO
	.align		4
.L_36:
        /*00ec*/ 	.byte	0x04, 0x17
        /*00ee*/ 	.short	(.L_38 - .L_37)
.L_37:
        /*00f0*/ 	.word	0x00000000
        /*00f4*/ 	.short	0x000c
        /*00f6*/ 	.short	0x0044
        /*00f8*/ 	.byte	0x00, 0xf0, 0x11, 0x00


	//----- nvinfo : EIATTR_KPARAM_INFO
	.align		4
.L_38:
        /*00fc*/ 	.byte	0x04, 0x17
        /*00fe*/ 	.short	(.L_40 - .L_39)
.L_39:
        /*0100*/ 	.word	0x00000000
        /*0104*/ 	.short	0x000b
        /*0106*/ 	.short	0x0040
        /*0108*/ 	.byte	0x00, 0xf0, 0x11, 0x00


	//----- nvinfo : EIATTR_KPARAM_INFO
	.align		4
.L_40:
        /*010c*/ 	.byte	0x04, 0x17
        /*010e*/ 	.short	(.L_42 - .L_41)
.L_41:
        /*0110*/ 	.word	0x00000000
        /*0114*/ 	.short	0x000a
        /*0116*/ 	.short	0x003c
        /*0118*/ 	.byte	0x00, 0xf0, 0x11, 0x00


	//----- nvinfo : EIATTR_KPARAM_INFO
	.align		4
.L_42:
        /*011c*/ 	.byte	0x04, 0x17
        /*011e*/ 	.short	(.L_44 - .L_43)
.L_43:
        /*0120*/ 	.word	0x00000000
        /*0124*/ 	.short	0x0009
        /*0126*/ 	.short	0x0038
        /*0128*/ 	.byte	0x00, 0xf0, 0x11, 0x00


	//----- nvinfo : EIATTR_KPARAM_INFO
	.align		4
.L_44:
        /*012c*/ 	.byte	0x04, 0x17
        /*012e*/ 	.short	(.L_46 - .L_45)
.L_45:
        /*0130*/ 	.word	0x00000000
        /*0134*/ 	.short	0x0008
        /*0136*/ 	.short	0x0034
        /*0138*/ 	.byte	0x00, 0xf0, 0x11, 0x00


	//----- nvinfo : EIATTR_KPARAM_INFO
	.align		4
.L_46:
        /*013c*/ 	.byte	0x04, 0x17
        /*013e*/ 	.short	(.L_48 - .L_47)
.L_47:
        /*0140*/ 	.word	0x00000000
        /*0144*/ 	.short	0x0007
        /*0146*/ 	.short	0x0030
        /*0148*/ 	.byte	0x00, 0xf0, 0x11, 0x00


	//----- nvinfo : EIATTR_KPARAM_INFO
	.align		4
.L_48:
        /*014c*/ 	.byte	0x04, 0x17
        /*014e*/ 	.short	(.L_50 - .L_49)
.L_49:
        /*0150*/ 	.word	0x00000000
        /*0154*/ 	.short	0x0006
        /*0156*/ 	.short	0x002c
        /*0158*/ 	.byte	0x00, 0xf0, 0x11, 0x00


	//----- nvinfo : EIATTR_KPARAM_INFO
	.align		4
.L_50:
        /*015c*/ 	.byte	0x04, 0x17
        /*015e*/ 	.short	(.L_52 - .L_51)
.L_51:
        /*0160*/ 	.word	0x00000000
        /*0164*/ 	.short	0x0005
        /*0166*/ 	.short	0x0028
        /*0168*/ 	.byte	0x00, 0xf0, 0x11, 0x00


	//----- nvinfo : EIATTR_KPARAM_INFO
	.align		4
.L_52:
        /*016c*/ 	.byte	0x04, 0x17
        /*016e*/ 	.short	(.L_54 - .L_53)
.L_53:
        /*0170*/ 	.word	0x00000000
        /*0174*/ 	.short	0x0004
        /*0176*/ 	.short	0x0020
        /*0178*/ 	.byte	0x00, 0xf4, 0x21, 0x00


	//----- nvinfo : EIATTR_KPARAM_INFO
	.align		4
.L_54:
        /*017c*/ 	.byte	0x04, 0x17
        /*017e*/ 	.short	(.L_56 - .L_55)
.L_55:
        /*0180*/ 	.word	0x00000000
        /*0184*/ 	.short	0x0003
        /*0186*/ 	.short	0x0018
        /*0188*/ 	.byte	0x00, 0xf4, 0x21, 0x00


	//----- nvinfo : EIATTR_KPARAM_INFO
	.align		4
.L_56:
        /*018c*/ 	.byte	0x04, 0x17
        /*018e*/ 	.short	(.L_58 - .L_57)
.L_57:
        /*0190*/ 	.word	0x00000000
        /*0194*/ 	.short	0x0002
        /*0196*/ 	.short	0x0010
        /*0198*/ 	.byte	0x00, 0xf4, 0x21, 0x00


	//----- nvinfo : EIATTR_KPARAM_INFO
	.align		4
.L_58:
        /*019c*/ 	.byte	0x04, 0x17
        /*019e*/ 	.short	(.L_60 - .L_59)
.L_59:
        /*01a0*/ 	.word	0x00000000
        /*01a4*/ 	.short	0x0001
        /*01a6*/ 	.short	0x0008
        /*01a8*/ 	.byte	0x00, 0xf4, 0x21, 0x00


	//----- nvinfo : EIATTR_KPARAM_INFO
	.align		4
.L_60:
        /*01ac*/ 	.byte	0x04, 0x17
        /*01ae*/ 	.short	(.L_62 - .L_61)
.L_61:
        /*01b0*/ 	.word	0x00000000
        /*01b4*/ 	.short	0x0000
        /*01b6*/ 	.short	0x0000
        /*01b8*/ 	.byte	0x00, 0xf4, 0x21, 0x00


	//----- nvinfo : EIATTR_MAXREG_COUNT
	.align		4
.L_62:
        /*01bc*/ 	.byte	0x03, 0x1b
        /*01be*/ 	.short	0x0080


	//----- nvinfo : EIATTR_NUM_BARRIERS
	.align		4
        /*01c0*/ 	.byte	0x02, 0x4c
        /*01c2*/ 	.byte	0x01
	.zero		1


	//----- nvinfo : EIATTR_MERCURY_ISA_VERSION
	.align		4
        /*01c4*/ 	.byte	0x03, 0x5f
        /*01c6*/ 	.short	0x0000


	//----- nvinfo : EIATTR_COOP_GROUP_MASK_REGIDS
	.align		4
        /*01c8*/ 	.byte	0x04, 0x29
        /*01ca*/ 	.short	(.L_64 - .L_63)


	//   ....[0]....
.L_63:
        /*01cc*/ 	.word	0xffffffff


	//   ....[1]....
        /*01d0*/ 	.word	0xffffffff


	//   ....[2]....
        /*01d4*/ 	.word	0xffffffff


	//   ....[3]....
        /*01d8*/ 	.word	0xffffffff


	//   ....[4]....
        /*01dc*/ 	.word	0xffffffff


	//   ....[5]....
        /*01e0*/ 	.word	0xffffffff


	//   ....[6]....
        /*01e4*/ 	.word	0xffffffff


	//   ....[7]....
        /*01e8*/ 	.word	0xffffffff


	//----- nvinfo : EIATTR_COOP_GROUP_INSTR_OFFSETS
	.align		4
.L_64:
        /*01ec*/ 	.byte	0x04, 0x28
        /*01ee*/ 	.short	(.L_66 - .L_65)


	//   ....[0]....
.L_65:
        /*01f0*/ 	.word	0x00000f70


	//   ....[1]....
        /*01f4*/ 	.word	0x00000f80


	//   ....[2]....
        /*01f8*/ 	.word	0x00000fb0


	//   ....[3]....
        /*01fc*/ 	.word	0x00000fc0


	//   ....[4]....
        /*0200*/ 	.word	0x00001640


	//   ....[5]....
        /*0204*/ 	.word	0x00001650


	//   ....[6]....
        /*0208*/ 	.word	0x000016a0


	//   ....[7]....
        /*020c*/ 	.word	0x000016b0


	//----- nvinfo : EIATTR_EXIT_INSTR_OFFSETS
	.align		4
.L_66:
        /*0210*/ 	.byte	0x04, 0x1c
        /*0212*/ 	.short	(.L_68 - .L_67)


	//   ....[0]....
.L_67:
        /*0214*/ 	.word	0x00002800


	//   ....[1]....
        /*0218*/ 	.word	0x000028a0


	//----- nvinfo : EIATTR_REQNTID
	.align		4
.L_68:
        /*021c*/ 	.byte	0x04, 0x10
        /*021e*/ 	.short	(.L_70 - .L_69)
.L_69:
        /*0220*/ 	.word	0x00000200
        /*0224*/ 	.word	0x00000001
        /*0228*/ 	.word	0x00000001
.L_70:


//--------------------- .nv.callgraph             --------------------------
	.section	.nv.callgraph,"",@"SHT_CUDA_CALLGRAPH"
	.align	4
	.sectionentsize	8
	.align		4
        /*0000*/ 	.word	0x00000000
	.align		4
        /*0004*/ 	.word	0xffffffff
	.align		4
        /*0008*/ 	.word	0x00000000
	.align		4
        /*000c*/ 	.word	0xfffffffe
	.align		4
        /*0010*/ 	.word	0x00000000
	.align		4
        /*0014*/ 	.word	0xfffffffd
	.align		4
        /*0018*/ 	.word	0x00000000
	.align		4
        /*001c*/ 	.word	0xfffffffc


//--------------------- .nv.rel.action            --------------------------
	.section	.nv.rel.action,"",@"SHT_CUDA_RELOCINFO"
	.align	8
	.sectionentsize	8
        /*0000*/ 	.byte	0x73, 0x00, 0x00, 0x00, 0x00, 0x00, 0x00, 0x00, 0x00, 0x00, 0x00, 0x11, 0x25, 0x00, 0x05, 0x36


//--------------------- .nv.constant4             --------------------------
	.section	.nv.constant4,"a",@progbits
	.align	8
	.align		8
.nv.constant4:
        /*0000*/ 	.dword	_$_str


//--------------------- .nv.constant0.attn_fwd    --------------------------
	.section	.nv.constant0.attn_fwd,"a",@progbits
	.sectionflags	@""
	.align	4
.nv.constant0.attn_fwd:
	.zero		488


//--------------------- .text.attn_fwd            --------------------------
	.section	.text.attn_fwd,"ax",@progbits
	.sectioninfo	@"SHI_REGISTERS=80"
	.align	128
        .global         attn_fwd
        .type           attn_fwd,@function
        .size           attn_fwd,(.L_x_3 - attn_fwd)
        .other          attn_fwd,@"STO_CUDA_ENTRY STV_DEFAULT"
attn_fwd:
.text.attn_fwd:
[----:B------:R-:W-:Y:S02]  /*0000*/  MOV R1, c[0x0][0x28] ;  /* 0x00000a0000017a02 */ /* 0x000fe40000000f00 */
[----:B------:R-:W0:Y:S01]  /*0010*/  S2R R0, SR_TID.X ;  /* 0x0000000000007919 */ /* 0x000e220000002100 */
[----:B------:R-:W-:Y:S01]  /*0020*/  MOV R32, c[0x0][0x198] ;  /* 0x0000660000207a02 */ /* 0x000fe20000000f00 */
[----:B------:R-:W-:Y:S02]  /*0030*/  ULDC.64 UR4, c[0x0][0x118] ;  /* 0x0000460000047ab9 */ /* 0x000fe40000000a00 */
[----:B------:R-:W1:Y:S04]  /*0040*/  S2R R51, SR_CTAID.X ;  /* 0x0000000000337919 */ /* 0x000e680000002500 */
[----:B------:R-:W2:Y:S01]  /*0050*/  S2R R50, SR_CTAID.Y ;  /* 0x0000000000327919 */ /* 0x000ea20000002600 */
[----:B0-----:R-:W-:Y:S02]  /*0060*/  LOP3.LUT R16, R0, 0xff, RZ, 0xc0, !PT ;  /* 0x000000ff00107812 */ /* 0x001fe400078ec0ff */
[----:B------:R-:W-:-:S03]  /*0070*/  SHF.R.U32.HI R52, RZ, 0x8, R0 ;  /* 0x00000008ff347819 */ /* 0x000fc60000011600 */
[----:B-1----:R-:W-:Y:S01]  /*0080*/  IMAD R51, R51, 0x100, R16 ;  /* 0x0000010033337824 */ /* 0x002fe200078e0210 */
[----:B------:R-:W-:Y:S01]  /*0090*/  SGXT.U32 R52, R52, 0x1 ;  /* 0x000000013434781a */ /* 0x000fe20000000000 */
[----:B--2---:R-:W-:Y:S02]  /*00a0*/  IMAD R2, R50, c[0x0][0x190], RZ ;  /* 0x0000640032027a24 */ /* 0x004fe400078e02ff */
[----:B------:R-:W-:Y:S02]  /*00b0*/  IMAD R4, R51, c[0x0][0x194], RZ ;  /* 0x0000650033047a24 */ /* 0x000fe400078e02ff */
[----:B------:R-:W-:Y:S02]  /*00c0*/  IMAD R7, R52, c[0x0][0x198], RZ ;  /* 0x0000660034077a24 */ /* 0x000fe400078e02ff */
[----:B------:R-:W-:Y:S01]  /*00d0*/  IMAD.SHL.U32 R3, R2, 0x2, RZ ;  /* 0x0000000202037824 */ /* 0x000fe200078e00ff */
[----:B------:R-:W-:Y:S01]  /*00e0*/  SHF.L.U32 R6, R4, 0x1, RZ ;  /* 0x0000000104067819 */ /* 0x000fe200000006ff */
[----:B------:R-:W-:-:S02]  /*00f0*/  IMAD R8, R32, 0x2, R7 ;  /* 0x0000000220087824 */ /* 0x000fc400078e0207 */
[----:B------:R-:W-:Y:S01]  /*0100*/  IMAD.HI R2, R2, 0x2, RZ ;  /* 0x0000000202027827 */ /* 0x000fe200078e02ff */
[----:B------:R-:W-:Y:S02]  /*0110*/  IADD3 R28, P0, P1, R6, c[0x0][0x160], R3 ;  /* 0x00005800061c7a10 */ /* 0x000fe4000791e003 */
[----:B------:R-:W-:Y:S01]  /*0120*/  LEA R9, R32, R8, 0x1 ;  /* 0x0000000820097211 */ /* 0x000fe200078e08ff */
[----:B------:R-:W-:-:S04]  /*0130*/  IMAD.HI R5, R4, 0x2, RZ ;  /* 0x0000000204057827 */ /* 0x000fc800078e02ff */
[----:B------:R-:W-:Y:S01]  /*0140*/  IMAD R11, R32, 0x2, R9 ;  /* 0x00000002200b7824 */ /* 0x000fe200078e0209 */
[----:B------:R-:W-:Y:S02]  /*0150*/  IADD3.X R30, R5, c[0x0][0x164], R2, P0, P1 ;  /* 0x00005900051e7a10 */ /* 0x000fe400007e2402 */
[CC--:B------:R-:W-:Y:S02]  /*0160*/  LEA R2, P0, R7.reuse, R28.reuse, 0x1 ;  /* 0x0000001c07027211 */ /* 0x0c0fe400078008ff */
[----:B------:R-:W-:Y:S02]  /*0170*/  LEA R4, P1, R8, R28, 0x1 ;  /* 0x0000001c08047211 */ /* 0x000fe400078208ff */
[----:B------:R-:W-:Y:S02]  /*0180*/  LEA.HI.X.SX32 R3, R7, R30, 0x1, P0 ;  /* 0x0000001e07037211 */ /* 0x000fe400000f0eff */
[----:B------:R-:W-:Y:S02]  /*0190*/  LEA R6, P0, R9, R28, 0x1 ;  /* 0x0000001c09067211 */ /* 0x000fe400078008ff */
[----:B------:R-:W-:Y:S01]  /*01a0*/  LEA R12, R32, R11, 0x1 ;  /* 0x0000000b200c7211 */ /* 0x000fe200078e08ff */
[----:B------:R0:W2:Y:S01]  /*01b0*/  LDG.E.U16 R19, [R2.64] ;  /* 0x0000000402137981 */ /* 0x0000a2000c1e1500 */
[----:B------:R-:W-:-:S02]  /*01c0*/  LEA.HI.X.SX32 R5, R8, R30, 0x1, P1 ;  /* 0x0000001e08057211 */ /* 0x000fc400008f0eff */
[----:B------:R-:W-:Y:S01]  /*01d0*/  LEA.HI.X.SX32 R7, R9, R30, 0x1, P0 ;  /* 0x0000001e09077211 */ /* 0x000fe200000f0eff */
[----:B------:R-:W-:Y:S01]  /*01e0*/  IMAD R13, R32, 0x2, R12 ;  /* 0x00000002200d7824 */ /* 0x000fe200078e020c */
[CC--:B------:R-:W-:Y:S01]  /*01f0*/  LEA R8, P0, R11.reuse, R28.reuse, 0x1 ;  /* 0x0000001c0b087211 */ /* 0x0c0fe200078008ff */
[----:B------:R1:W3:Y:S01]  /*0200*/  LDG.E.U16 R20, [R4.64] ;  /* 0x0000000404147981 */ /* 0x0002e2000c1e1500 */
[C---:B------:R-:W-:Y:S02]  /*0210*/  LEA R10, P1, R12.reuse, R28, 0x1 ;  /* 0x0000001c0c0a7211 */ /* 0x040fe400078208ff */
[-C--:B------:R-:W-:Y:S01]  /*0220*/  LEA.HI.X.SX32 R9, R11, R30.reuse, 0x1, P0 ;  /* 0x0000001e0b097211 */ /* 0x080fe200000f0eff */
[----:B------:R4:W5:Y:S01]  /*0230*/  LDG.E.U16 R21, [R6.64] ;  /* 0x0000000406157981 */ /* 0x000962000c1e1500 */
[----:B------:R-:W-:Y:S02]  /*0240*/  LEA.HI.X.SX32 R11, R12, R30, 0x1, P1 ;  /* 0x0000001e0c0b7211 */ /* 0x000fe400008f0eff */
[----:B------:R-:W-:Y:S01]  /*0250*/  LEA R12, R32, R13, 0x1 ;  /* 0x0000000d200c7211 */ /* 0x000fe200078e08ff */
[----:B------:R4:W3:Y:S01]  /*0260*/  LDG.E.U16 R22, [R8.64] ;  /* 0x0000000408167981 */ /* 0x0008e2000c1e1500 */
[----:B0-----:R-:W-:-:S03]  /*0270*/  LEA R2, P0, R13, R28, 0x1 ;  /* 0x0000001c0d027211 */ /* 0x001fc600078008ff */
[----:B------:R-:W-:Y:S01]  /*0280*/  IMAD R14, R32, 0x2, R12 ;  /* 0x00000002200e7824 */ /* 0x000fe200078e020c */
[----:B------:R-:W-:Y:S01]  /*0290*/  LEA.HI.X.SX32 R3, R13, R30, 0x1, P0 ;  /* 0x0000001e0d037211 */ /* 0x000fe200000f0eff */
[----:B------:R0:W3:Y:S01]  /*02a0*/  LDG.E.U16 R23, [R10.64] ;  /* 0x000000040a177981 */ /* 0x0000e2000c1e1500 */
[----:B-1----:R-:W-:Y:S02]  /*02b0*/  LEA R4, P0, R12, R28, 0x1 ;  /* 0x0000001c0c047211 */ /* 0x002fe400078008ff */
[----:B------:R-:W-:Y:S01]  /*02c0*/  LEA R13, R32, R14, 0x1 ;  /* 0x0000000e200d7211 */ /* 0x000fe200078e08ff */
[----:B------:R1:W5:Y:S01]  /*02d0*/  LDG.E.U16 R24, [R2.64] ;  /* 0x0000000402187981 */ /* 0x000362000c1e1500 */
[----:B------:R-:W-:-:S03]  /*02e0*/  LEA.HI.X.SX32 R5, R12, R30, 0x1, P0 ;  /* 0x0000001e0c057211 */ /* 0x000fc600000f0eff */
[C---:B------:R-:W-:Y:S01]  /*02f0*/  IMAD R12, R32.reuse, 0x2, R13 ;  /* 0x00000002200c7824 */ /* 0x040fe200078e020d */
[----:B----4-:R-:W-:Y:S01]  /*0300*/  LEA R8, P1, R13, R28, 0x1 ;  /* 0x0000001c0d087211 */ /* 0x010fe200078208ff */
[----:B------:R4:W5:Y:S03]  /*0310*/  LDG.E.U16 R25, [R4.64] ;  /* 0x0000000404197981 */ /* 0x000966000c1e1500 */
[----:B------:R-:W-:Y:S02]  /*0320*/  LEA R17, R32, R12, 0x1 ;  /* 0x0000000c20117211 */ /* 0x000fe400078e08ff */
[----:B------:R-:W-:-:S03]  /*0330*/  LEA R6, P0, R14, R28, 0x1 ;  /* 0x0000001c0e067211 */ /* 0x000fc600078008ff */
[----:B------:R-:W-:Y:S01]  /*0340*/  IMAD R18, R32, 0x2, R17 ;  /* 0x0000000220127824 */ /* 0x000fe200078e0211 */
[-C--:B------:R-:W-:Y:S02]  /*0350*/  LEA.HI.X.SX32 R9, R13, R30.reuse, 0x1, P1 ;  /* 0x0000001e0d097211 */ /* 0x080fe400008f0eff */
[----:B------:R-:W-:Y:S02]  /*0360*/  LEA.HI.X.SX32 R7, R14, R30, 0x1, P0 ;  /* 0x0000001e0e077211 */ /* 0x000fe400000f0eff */
[----:B------:R-:W-:Y:S01]  /*0370*/  LEA R13, R32, R18, 0x1 ;  /* 0x00000012200d7211 */ /* 0x000fe200078e08ff */
[----:B------:R4:W5:Y:S01]  /*0380*/  LDG.E.U16 R27, [R8.64] ;  /* 0x00000004081b7981 */ /* 0x000962000c1e1500 */
[----:B0-----:R-:W-:-:S03]  /*0390*/  LEA R10, P0, R12, R28, 0x1 ;  /* 0x0000001c0c0a7211 */ /* 0x001fc600078008ff */
[----:B-1----:R-:W-:Y:S01]  /*03a0*/  IMAD R3, R32, 0x2, R13 ;  /* 0x0000000220037824 */ /* 0x002fe200078e020d */
[----:B------:R-:W-:Y:S01]  /*03b0*/  LEA.HI.X.SX32 R11, R12, R30, 0x1, P0 ;  /* 0x0000001e0c0b7211 */ /* 0x000fe200000f0eff */
[----:B------:R0:W5:Y:S01]  /*03c0*/  LDG.E.U16 R26, [R6.64] ;  /* 0x00000004061a7981 */ /* 0x000162000c1e1500 */
[-C--:B------:R-:W-:Y:S02]  /*03d0*/  LEA R12, P0, R13, R28.reuse, 0x1 ;  /* 0x0000001c0d0c7211 */ /* 0x080fe400078008ff */
[----:B------:R-:W-:Y:S02]  /*03e0*/  LEA R14, P1, R3, R28, 0x1 ;  /* 0x0000001c030e7211 */ /* 0x000fe400078208ff */
[----:B------:R-:W-:Y:S01]  /*03f0*/  LEA.HI.X.SX32 R13, R13, R30, 0x1, P0 ;  /* 0x0000001e0d0d7211 */ /* 0x000fe200000f0eff */
[----:B------:R1:W5:Y:S01]  /*0400*/  LDG.E.U16 R11, [R10.64] ;  /* 0x000000040a0b7981 */ /* 0x000362000c1e1500 */
[----:B------:R-:W-:Y:S02]  /*0410*/  LEA R2, P0, R17, R28, 0x1 ;  /* 0x0000001c11027211 */ /* 0x000fe400078008ff */
[----:B----4-:R-:W-:Y:S01]  /*0420*/  LEA R5, R32, R3, 0x1 ;  /* 0x0000000320057211 */ /* 0x010fe200078e08ff */
[----:B------:R4:W5:Y:S01]  /*0430*/  LDG.E.U16 R12, [R12.64] ;  /* 0x000000040c0c7981 */ /* 0x000962000c1e1500 */
[----:B------:R-:W-:-:S02]  /*0440*/  LEA.HI.X.SX32 R15, R3, R30, 0x1, P1 ;  /* 0x0000001e030f7211 */ /* 0x000fc400008f0eff */
[----:B------:R-:W-:Y:S01]  /*0450*/  LEA.HI.X.SX32 R3, R17, R30, 0x1, P0 ;  /* 0x0000001e11037211 */ /* 0x000fe200000f0eff */
[----:B------:R-:W-:Y:S01]  /*0460*/  IMAD R17, R32, 0x2, R5 ;  /* 0x0000000220117824 */ /* 0x000fe200078e0205 */
[CC--:B0-----:R-:W-:Y:S01]  /*0470*/  LEA R6, P1, R5.reuse, R28.reuse, 0x1 ;  /* 0x0000001c05067211 */ /* 0x0c1fe200078208ff */
[----:B------:R0:W5:Y:S01]  /*0480*/  LDG.E.U16 R14, [R14.64] ;  /* 0x000000040e0e7981 */ /* 0x000162000c1e1500 */
[C---:B------:R-:W-:Y:S02]  /*0490*/  LEA R4, P0, R18.reuse, R28, 0x1 ;  /* 0x0000001c12047211 */ /* 0x040fe400078008ff */
[----:B------:R-:W-:Y:S01]  /*04a0*/  LEA.HI.X.SX32 R7, R5, R30, 0x1, P1 ;  /* 0x0000001e05077211 */ /* 0x000fe200008f0eff */
[----:B------:R0:W5:Y:S01]  /*04b0*/  LDG.E.U16 R2, [R2.64] ;  /* 0x0000000402027981 */ /* 0x000162000c1e1500 */
[C---:B------:R-:W-:Y:S02]  /*04c0*/  LEA R8, P1, R17.reuse, R28, 0x1 ;  /* 0x0000001c11087211 */ /* 0x040fe400078208ff */
[-C--:B------:R-:W-:Y:S01]  /*04d0*/  LEA.HI.X.SX32 R5, R18, R30.reuse, 0x1, P0 ;  /* 0x0000001e12057211 */ /* 0x080fe200000f0eff */
[----:B------:R0:W5:Y:S01]  /*04e0*/  LDG.E.U16 R6, [R6.64] ;  /* 0x0000000406067981 */ /* 0x000162000c1e1500 */
[----:B------:R-:W-:-:S03]  /*04f0*/  LEA.HI.X.SX32 R9, R17, R30, 0x1, P1 ;  /* 0x0000001e11097211 */ /* 0x000fc600008f0eff */
[----:B------:R4:W5:Y:S04]  /*0500*/  LDG.E.U16 R4, [R4.64] ;  /* 0x0000000404047981 */ /* 0x000968000c1e1500 */
[----:B------:R4:W5:Y:S01]  /*0510*/  LDG.E.U16 R17, [R8.64] ;  /* 0x0000000408117981 */ /* 0x000962000c1e1500 */
[----:B-1----:R-:W-:Y:S01]  /*0520*/  SHF.R.S32.HI R10, RZ, 0x8, R0 ;  /* 0x00000008ff0a7819 */ /* 0x002fe20000011400 */
[----:B0-----:R-:W-:Y:S01]  /*0530*/  IMAD.MOV.U32 R15, RZ, RZ, 0x1 ;  /* 0x00000001ff0f7424 */ /* 0x001fe200078e00ff */
[----:B----4-:R-:W-:Y:S02]  /*0540*/  SHF.L.U32 R13, R16, 0x1, RZ ;  /* 0x00000001100d7819 */ /* 0x010fe400000006ff */
[----:B------:R-:W-:Y:S02]  /*0550*/  SGXT R10, R10, 0x1 ;  /* 0x000000010a0a781a */ /* 0x000fe40000000200 */
[----:B------:R-:W-:-:S02]  /*0560*/  ISETP.LE.AND P0, PT, R15, c[0x0][0x1d0], PT ;  /* 0x000074000f007a0c */ /* 0x000fc40003f03270 */
[----:B------:R-:W-:-:S04]  /*0570*/  LOP3.LUT R10, R13, 0x210, R10, 0x78, !PT ;  /* 0x000002100d0a7812 */ /* 0x000fc800078e780a */
[C---:B------:R-:W-:Y:S02]  /*0580*/  LOP3.LUT R3, R10.reuse, 0x20, RZ, 0x3c, !PT ;  /* 0x000000200a037812 */ /* 0x040fe400078e3cff */
[C---:B------:R-:W-:Y:S02]  /*0590*/  LOP3.LUT R5, R10.reuse, 0x40, RZ, 0x3c, !PT ;  /* 0x000000400a057812 */ /* 0x040fe400078e3cff */
[----:B------:R-:W-:Y:S01]  /*05a0*/  LOP3.LUT R7, R10, 0x60, RZ, 0x3c, !PT ;  /* 0x000000600a077812 */ /* 0x000fe200078e3cff */
[----:B------:R-:W-:Y:S01]  /*05b0*/  IMAD.MOV.U32 R56, RZ, RZ, 0x3f800000 ;  /* 0x3f800000ff387424 */ /* 0x000fe200078e00ff */
[----:B------:R-:W-:Y:S01]  /*05c0*/  MOV R70, 0xff800000 ;  /* 0xff80000000467802 */ /* 0x000fe20000000f00 */
[----:B------:R-:W-:Y:S01]  /*05d0*/  IMAD.MOV.U32 R71, RZ, RZ, -0x800000 ;  /* 0xff800000ff477424 */ /* 0x000fe200078e00ff */
[----:B------:R-:W-:Y:S01]  /*05e0*/  MOV R62, 0x3f800000 ;  /* 0x3f800000003e7802 */ /* 0x000fe20000000f00 */
[----:B------:R-:W-:Y:S01]  /*05f0*/  CS2R R8, SRZ ;  /* 0x0000000000087805 */ /* 0x000fe2000001ff00 */
[C---:B------:R-:W-:Y:S01]  /*0600*/  LOP3.LUT R57, R0.reuse, 0x1e0, RZ, 0xc0, !PT ;  /* 0x000001e000397812 */ /* 0x040fe200078ec0ff */
[C---:B------:R-:W-:Y:S01]  /*0610*/  IMAD.SHL.U32 R59, R0.reuse, 0x8, RZ ;  /* 0x00000008003b7824 */ /* 0x040fe200078e00ff */
[----:B------:R-:W-:Y:S01]  /*0620*/  SHF.L.U32 R58, R0, 0x1, RZ ;  /* 0x00000001003a7819 */ /* 0x000fe200000006ff */
[----:B--2---:R0:W-:Y:S02]  /*0630*/  STS.U16 [R10], R19 ;  /* 0x000000130a007388 */ /* 0x0041e40000000400 */
[----:B0-----:R-:W-:-:S02]  /*0640*/  CS2R R18, SRZ ;  /* 0x0000000000127805 */ /* 0x001fc4000001ff00 */
[----:B---3--:R-:W-:Y:S04]  /*0650*/  STS.U16 [R10+0x1000], R23 ;  /* 0x001000170a007388 */ /* 0x008fe80000000400 */
[----:B-----5:R-:W-:Y:S04]  /*0660*/  STS.U16 [R10+0x2000], R27 ;  /* 0x0020001b0a007388 */ /* 0x020fe80000000400 */
[----:B------:R0:W-:Y:S04]  /*0670*/  STS.U16 [R10+0x3000], R12 ;  /* 0x0030000c0a007388 */ /* 0x0001e80000000400 */
[----:B------:R-:W-:Y:S04]  /*0680*/  STS.U16 [R3+0x400], R20 ;  /* 0x0004001403007388 */ /* 0x000fe80000000400 */
[----:B------:R-:W-:Y:S04]  /*0690*/  STS.U16 [R3+0x1400], R24 ;  /* 0x0014001803007388 */ /* 0x000fe80000000400 */
[----:B------:R1:W-:Y:S01]  /*06a0*/  STS.U16 [R3+0x2400], R11 ;  /* 0x0024000b03007388 */ /* 0x0003e20000000400 */
[----:B0-----:R-:W-:-:S03]  /*06b0*/  CS2R R12, SRZ ;  /* 0x00000000000c7805 */ /* 0x001fc6000001ff00 */
[----:B------:R0:W-:Y:S04]  /*06c0*/  STS.U16 [R3+0x3400], R14 ;  /* 0x0034000e03007388 */ /* 0x0001e80000000400 */
[----:B------:R-:W-:Y:S01]  /*06d0*/  STS.U16 [R5+0x800], R21 ;  /* 0x0008001505007388 */ /* 0x000fe20000000400 */
[----:B-1----:R-:W-:-:S03]  /*06e0*/  CS2R R10, SRZ ;  /* 0x00000000000a7805 */ /* 0x002fc6000001ff00 */
[----:B------:R-:W-:Y:S01]  /*06f0*/  STS.U16 [R5+0x1800], R25 ;  /* 0x0018001905007388 */ /* 0x000fe20000000400 */
[----:B0-----:R-:W-:-:S03]  /*0700*/  CS2R R14, SRZ ;  /* 0x00000000000e7805 */ /* 0x001fc6000001ff00 */
[----:B------:R-:W-:Y:S04]  /*0710*/  STS.U16 [R5+0x2800], R2 ;  /* 0x0028000205007388 */ /* 0x000fe80000000400 */
[----:B------:R-:W-:Y:S04]  /*0720*/  STS.U16 [R5+0x3800], R6 ;  /* 0x0038000605007388 */ /* 0x000fe80000000400 */
[----:B------:R-:W-:Y:S04]  /*0730*/  STS.U16 [R7+0xc00], R22 ;  /* 0x000c001607007388 */ /* 0x000fe80000000400 */
[----:B------:R-:W-:Y:S04]  /*0740*/  STS.U16 [R7+0x1c00], R26 ;  /* 0x001c001a07007388 */ /* 0x000fe80000000400 */
[----:B------:R0:W-:Y:S04]  /*0750*/  STS.U16 [R7+0x2c00], R4 ;  /* 0x002c000407007388 */ /* 0x0001e80000000400 */
[----:B------:R1:W-:Y:S01]  /*0760*/  STS.U16 [R7+0x3c00], R17 ;  /* 0x003c001107007388 */ /* 0x0003e20000000400 */
[----:B0-----:R-:W-:Y:S01]  /*0770*/  CS2R R4, SRZ ;  /* 0x0000000000047805 */ /* 0x001fe2000001ff00 */
[----:B-1----:R-:W-:Y:S01]  /*0780*/  CS2R R6, SRZ ;  /* 0x0000000000067805 */ /* 0x002fe2000001ff00 */
[----:B------:R-:W-:Y:S01]  /*0790*/  CS2R R16, SRZ ;  /* 0x0000000000107805 */ /* 0x000fe2000001ff00 */
[----:B------:R-:W-:Y:S05]  /*07a0*/  @!P0 BRA `(.L_x_0) ;  /* 0x0000103000008947 */ /* 0x000fea0003800000 */
[C---:B------:R-:W-:Y:S01]  /*07b0*/  LOP3.LUT R2, R0.reuse, 0x7, RZ, 0xc0, !PT ;  /* 0x0000000700027812 */ /* 0x040fe200078ec0ff */
[----:B------:R-:W-:Y:S01]  /*07c0*/  IMAD.SHL.U32 R10, R0, 0x100, RZ ;  /* 0x00000100000a7824 */ /* 0x000fe200078e00ff */
[----:B------:R-:W-:Y:S01]  /*07d0*/  LOP3.LUT R5, R58, 0x10, RZ, 0xc0, !PT ;  /* 0x000000103a057812 */ /* 0x000fe200078ec0ff */
[----:B------:R-:W-:Y:S01]  /*07e0*/  IMAD.MOV.U32 R12, RZ, RZ, c[0x0][0x1a4] ;  /* 0x00006900ff0c7624 */ /* 0x000fe200078e00ff */
[----:B------:R-:W-:Y:S01]  /*07f0*/  LOP3.LUT R7, R59, 0x30, RZ, 0xc0, !PT ;  /* 0x000000303b077812 */ /* 0x000fe200078ec0ff */
[----:B------:R-:W-:Y:S01]  /*0800*/  IMAD R6, R2, 0x210, RZ ;  /* 0x0000021002067824 */ /* 0x000fe200078e02ff */
[--C-:B------:R-:W-:Y:S01]  /*0810*/  LOP3.LUT R5, R5, 0x1e0, R0.reuse, 0xf8, !PT ;  /* 0x000001e005057812 */ /* 0x100fe200078ef800 */
[----:B------:R-:W-:Y:S01]  /*0820*/  IMAD.MOV.U32 R56, RZ, RZ, 0x3f800000 ;  /* 0x3f800000ff387424 */ /* 0x000fe200078e00ff */
[----:B------:R-:W-:Y:S01]  /*0830*/  LOP3.LUT R4, R0, 0x1f, RZ, 0xc0, !PT ;  /* 0x0000001f00047812 */ /* 0x000fe200078ec0ff */
[----:B------:R-:W-:Y:S01]  /*0840*/  IMAD.MOV.U32 R63, RZ, RZ, RZ ;  /* 0x000000ffff3f7224 */ /* 0x000fe200078e00ff */
[----:B------:R-:W-:Y:S01]  /*0850*/  LOP3.LUT R60, R58, 0x3fe, RZ, 0xc0, !PT ;  /* 0x000003fe3a3c7812 */ /* 0x000fe200078ec0ff */
[----:B------:R-:W-:Y:S01]  /*0860*/  IMAD.MOV.U32 R68, RZ, RZ, -0x800000 ;  /* 0xff800000ff447424 */ /* 0x000fe200078e00ff */
[--C-:B------:R-:W-:Y:S01]  /*0870*/  SHF.R.U32.HI R3, RZ, 0x2, R0.reuse ;  /* 0x00000002ff037819 */ /* 0x100fe20000011600 */
[----:B------:R-:W-:Y:S01]  /*0880*/  IMAD R8, R4, c[0x0][0x1b4], RZ ;  /* 0x00006d0004087a24 */ /* 0x000fe200078e02ff */
[----:B------:R-:W-:Y:S01]  /*0890*/  LEA R21, R2, R7, 0x6 ;  /* 0x0000000702157211 */ /* 0x000fe200078e30ff */
[----:B------:R-:W-:Y:S01]  /*08a0*/  IMAD R2, R50, c[0x0][0x1a0], RZ ;  /* 0x0000680032027a24 */ /* 0x000fe200078e02ff */
[----:B------:R-:W-:Y:S01]  /*08b0*/  LOP3.LUT R61, R6, R5, RZ, 0x3c, !PT ;  /* 0x00000005063d7212 */ /* 0x000fe200078e3cff */
[----:B------:R-:W-:Y:S01]  /*08c0*/  IMAD R5, R4, c[0x0][0x1a8], RZ ;  /* 0x00006a0004057a24 */ /* 0x000fe200078e02ff */
[----:B------:R-:W-:Y:S01]  /*08d0*/  LOP3.LUT R60, R60, 0x30, R3, 0x78, !PT ;  /* 0x000000303c3c7812 */ /* 0x000fe200078e7803 */
[----:B------:R-:W-:Y:S01]  /*08e0*/  IMAD R3, R50, c[0x0][0x1b0], RZ ;  /* 0x00006c0032037a24 */ /* 0x000fe200078e02ff */
[----:B------:R-:W-:Y:S01]  /*08f0*/  SHF.L.U32 R4, R2, 0x1, RZ ;  /* 0x0000000102047819 */ /* 0x000fe200000006ff */
[----:B------:R-:W-:Y:S01]  /*0900*/  IMAD.SHL.U32 R9, R8, 0x2, RZ ;  /* 0x0000000208097824 */ /* 0x000fe200078e00ff */
[----:B------:R-:W-:Y:S01]  /*0910*/  SHF.L.U32 R7, R5, 0x1, RZ ;  /* 0x0000000105077819 */ /* 0x000fe200000006ff */
[----:B------:R-:W-:Y:S01]  /*0920*/  IMAD.SHL.U32 R6, R3, 0x2, RZ ;  /* 0x0000000203067824 */ /* 0x000fe200078e00ff */
[----:B------:R-:W-:Y:S01]  /*0930*/  SHF.R.U32.HI R11, RZ, 0x5, R0 ;  /* 0x00000005ff0b7819 */ /* 0x000fe20000011600 */
[----:B------:R-:W-:Y:S01]  /*0940*/  IMAD.HI R2, R2, 0x2, RZ ;  /* 0x0000000202027827 */ /* 0x000fe200078e02ff */
[----:B------:R-:W-:Y:S01]  /*0950*/  IADD3 R44, P0, P1, R7, c[0x0][0x168], R4 ;  /* 0x00005a00072c7a10 */ /* 0x000fe2000791e004 */
[----:B------:R-:W-:Y:S01]  /*0960*/  CS2R R14, SRZ ;  /* 0x00000000000e7805 */ /* 0x000fe2000001ff00 */
[----:B------:R-:W-:Y:S01]  /*0970*/  SGXT.U32 R4, R11, 0x4 ;  /* 0x000000040b04781a */ /* 0x000fe20000000000 */
[----:B------:R-:W-:Y:S01]  /*0980*/  IMAD.HI R5, R5, 0x2, RZ ;  /* 0x0000000205057827 */ /* 0x000fe200078e02ff */
[----:B------:R-:W-:Y:S01]  /*0990*/  IADD3 R9, P2, P3, R9, c[0x0][0x170], R6 ;  /* 0x00005c0009097a10 */ /* 0x000fe20007b5e006 */
[----:B------:R-:W-:Y:S01]  /*09a0*/  CS2R R16, SRZ ;  /* 0x0000000000107805 */ /* 0x000fe2000001ff00 */
[----:B------:R-:W-:Y:S01]  /*09b0*/  LOP3.LUT R10, R10, 0x1000, RZ, 0xc0, !PT ;  /* 0x000010000a0a7812 */ /* 0x000fe200078ec0ff */
[----:B------:R-:W-:Y:S01]  /*09c0*/  IMAD.HI R6, R3, 0x2, RZ ;  /* 0x0000000203067827 */ /* 0x000fe200078e02ff */
[----:B------:R-:W-:Y:S01]  /*09d0*/  MOV R11, c[0x0][0x1b8] ;  /* 0x00006e00000b7a02 */ /* 0x000fe20000000f00 */
[----:B------:R-:W-:Y:S01]  /*09e0*/  CS2R R18, SRZ ;  /* 0x0000000000127805 */ /* 0x000fe2000001ff00 */
[----:B------:R-:W-:Y:S01]  /*09f0*/  IADD3 R61, R10, R61, RZ ;  /* 0x0000003d0a3d7210 */ /* 0x000fe20007ffe0ff */
[----:B------:R-:W-:Y:S01]  /*0a00*/  IMAD.HI R7, R8, 0x2, RZ ;  /* 0x0000000208077827 */ /* 0x000fe200078e02ff */
[----:B------:R-:W-:-:S02]  /*0a10*/  IADD3.X R10, R5, c[0x0][0x16c], R2, P0, P1 ;  /* 0x00005b00050a7a10 */ /* 0x000fc400007e2402 */
[----:B------:R-:W-:Y:S01]  /*0a20*/  MOV R69, 0xff800000 ;  /* 0xff80000000457802 */ /* 0x000fe20000000f00 */
[C---:B------:R-:W-:Y:S01]  /*0a30*/  IMAD R3, R4.reuse, c[0x0][0x1a4], RZ ;  /* 0x0000690004037a24 */ /* 0x040fe200078e02ff */
[----:B------:R-:W-:Y:S01]  /*0a40*/  IADD3.X R6, R7, c[0x0][0x174], R6, P2, P3 ;  /* 0x00005d0007067a10 */ /* 0x000fe200017e6406 */
[----:B------:R-:W-:Y:S01]  /*0a50*/  IMAD R8, R4, c[0x0][0x1b8], RZ ;  /* 0x00006e0004087a24 */ /* 0x000fe200078e02ff */
[----:B------:R-:W-:Y:S01]  /*0a60*/  MOV R53, RZ ;  /* 0x000000ff00357202 */ /* 0x000fe20000000f00 */
[----:B------:R-:W-:Y:S01]  /*0a70*/  IMAD R4, R12, 0x10, R3 ;  /* 0x000000100c047824 */ /* 0x000fe200078e0203 */
[----:B------:R-:W-:Y:S01]  /*0a80*/  LEA R2, P0, R3, R44, 0x1 ;  /* 0x0000002c03027211 */ /* 0x000fe200078008ff */
[----:B------:R-:W-:Y:S01]  /*0a90*/  IMAD.MOV.U32 R55, RZ, RZ, RZ ;  /* 0x000000ffff377224 */ /* 0x000fe200078e00ff */
[----:B------:R-:W-:Y:S01]  /*0aa0*/  LEA R5, R11, R8, 0x4 ;  /* 0x000000080b057211 */ /* 0x000fe200078e20ff */
[----:B------:R-:W-:Y:S01]  /*0ab0*/  CS2R R12, SRZ ;  /* 0x00000000000c7805 */ /* 0x000fe2000001ff00 */
[----:B------:R-:W-:-:S02]  /*0ac0*/  LEA R44, P1, R4, R44, 0x1 ;  /* 0x0000002c042c7211 */ /* 0x000fc400078208ff */
[-C--:B------:R-:W-:Y:S02]  /*0ad0*/  LEA R46, P2, R8, R9.reuse, 0x1 ;  /* 0x00000009082e7211 */ /* 0x080fe400078408ff */
[----:B------:R-:W-:Y:S02]  /*0ae0*/  LEA R48, P3, R5, R9, 0x1 ;  /* 0x0000000905307211 */ /* 0x000fe400078608ff */
[-C--:B------:R-:W-:Y:S02]  /*0af0*/  LEA.HI.X.SX32 R3, R3, R10.reuse, 0x1, P0 ;  /* 0x0000000a03037211 */ /* 0x080fe400000f0eff */
[----:B------:R-:W-:Y:S02]  /*0b00*/  LEA.HI.X.SX32 R45, R4, R10, 0x1, P1 ;  /* 0x0000000a042d7211 */ /* 0x000fe400008f0eff */
[-C--:B------:R-:W-:Y:S01]  /*0b10*/  LEA.HI.X.SX32 R47, R8, R6.reuse, 0x1, P2 ;  /* 0x00000006082f7211 */ /* 0x080fe200010f0eff */
[----:B------:R-:W-:Y:S01]  /*0b20*/  CS2R R10, SRZ ;  /* 0x00000000000a7805 */ /* 0x000fe2000001ff00 */
[----:B------:R-:W-:Y:S01]  /*0b30*/  LEA.HI.X.SX32 R49, R5, R6, 0x1, P3 ;  /* 0x0000000605317211 */ /* 0x000fe200018f0eff */
[----:B------:R-:W-:Y:S01]  /*0b40*/  CS2R R8, SRZ ;  /* 0x0000000000087805 */ /* 0x000fe2000001ff00 */
[----:B------:R-:W-:Y:S01]  /*0b50*/  MOV R62, 0x3f800000 ;  /* 0x3f800000003e7802 */ /* 0x000fe20000000f00 */
[----:B------:R-:W-:Y:S01]  /*0b60*/  CS2R R4, SRZ ;  /* 0x0000000000047805 */ /* 0x000fe2000001ff00 */
[----:B------:R-:W-:Y:S01]  /*0b70*/  CS2R R6, SRZ ;  /* 0x0000000000067805 */ /* 0x000fe2000001ff00 */
[----:B------:R-:W-:-:S02]  /*0b80*/  LOP3.LUT R54, R21, 0x30, R58, 0x78, !PT ;  /* 0x0000003015367812 */ /* 0x000fc400078e783a */
.L_x_1:
[----:B------:R-:W-:-:S04]  /*0b90*/  IMAD.WIDE R40, R63, 0x2, R2 ;  /* 0x000000023f287825 */ /* 0x000fc800078e0202 */
[----:B------:R-:W-:Y:S01]  /*0ba0*/  IMAD.WIDE R64, R63, 0x2, R44 ;  /* 0x000000023f407825 */ /* 0x000fe200078e022c */
[----:B------:R-:W2:Y:S04]  /*0bb0*/  LDG.E.U16 R71, [R40.64] ;  /* 0x0000000428477981 */ /* 0x000ea8000c1e1500 */
[----:B------:R-:W3:Y:S04]  /*0bc0*/  LDG.E.U16 R73, [R64.64] ;  /* 0x0000000440497981 */ /* 0x000ee8000c1e1500 */
[----:B------:R-:W-:Y:S06]  /*0bd0*/  BAR.SYNC.DEFER_BLOCKING 0x0 ;  /* 0x0000000000007b1d */ /* 0x000fec0000010000 */
[----:B--2---:R-:W-:Y:S04]  /*0be0*/  STS.U16 [R60+0x4000], R71 ;  /* 0x004000473c007388 */ /* 0x004fe80000000400 */
[----:B---3--:R-:W-:Y:S04]  /*0bf0*/  STS.U16 [R60+0x4400], R73 ;  /* 0x004400493c007388 */ /* 0x008fe80000000400 */
[----:B------:R-:W-:Y:S06]  /*0c00*/  BAR.SYNC.DEFER_BLOCKING 0x0 ;  /* 0x0000000000007b1d */ /* 0x000fec0000010000 */
[----:B------:R-:W-:Y:S04]  /*0c10*/  LDSM.16.MT88.4 R24, [R61] ;  /* 0x000000003d18783b */ /* 0x000fe80000004200 */
[----:B------:R-:W0:Y:S04]  /*0c20*/  LDSM.16.M88.4 R32, [R54+0x4200] ;  /* 0x004200003620783b */ /* 0x000e280000000200 */
[----:B------:R-:W-:Y:S04]  /*0c30*/  LDSM.16.MT88.4 R36, [R61+0x2000] ;  /* 0x002000003d24783b */ /* 0x000fe80000004200 */
[----:B------:R-:W1:Y:S04]  /*0c40*/  LDSM.16.M88.4 R28, [R54+0x4000] ;  /* 0x00400000361c783b */ /* 0x000e680000000200 */
[----:B------:R-:W2:Y:S01]  /*0c50*/  LDSM.16.M88.4 R20, [R54+0x4400] ;  /* 0x004400003614783b */ /* 0x000ea20000000200 */
[C---:B0-----:R-:W-:Y:S08]  /*0c60*/  HMMA.16816.F32 R64, R24.reuse, R32, RZ ;  /* 0x000000201840723c */ /* 0x041ff000000018ff */
[----:B-1----:R-:W-:Y:S11]  /*0c70*/  HMMA.16816.F32 R40, R24, R28, RZ ;  /* 0x0000001c1828723c */ /* 0x002ff600000018ff */
[----:B------:R-:W-:Y:S05]  /*0c80*/  @!UPT UIADD3 URZ, URZ, URZ, URZ ;  /* 0x0000003f3f3ff290 */ /* 0x000fea000fffe03f */
[C---:B------:R-:W-:Y:S07]  /*0c90*/  HMMA.16816.F32 R32, R36.reuse, R34, R64 ;  /* 0x000000222420723c */ /* 0x040fee0000001840 */
[C---:B------:R-:W-:Y:S01]  /*0ca0*/  IMAD.WIDE R64, R53.reuse, 0x2, R46 ;  /* 0x0000000235407825 */ /* 0x040fe200078e022e */
[----:B------:R-:W-:Y:S03]  /*0cb0*/  HMMA.16816.F32 R28, R36, R30, R40 ;  /* 0x0000001e241c723c */ /* 0x000fe60000001828 */
[----:B------:R-:W-:-:S02]  /*0cc0*/  IMAD.WIDE R66, R53, 0x2, R48 ;  /* 0x0000000235427825 */ /* 0x000fc400078e0230 */
[----:B------:R-:W3:Y:S03]  /*0cd0*/  LDG.E.U16 R65, [R64.64] ;  /* 0x0000000440417981 */ /* 0x000ee6000c1e1500 */
[----:B--2---:R-:W-:Y:S01]  /*0ce0*/  HMMA.16816.F32 R40, R24, R20, RZ ;  /* 0x000000141828723c */ /* 0x004fe200000018ff */
[----:B------:R-:W2:Y:S11]  /*0cf0*/  LDG.E.U16 R67, [R66.64] ;  /* 0x0000000442437981 */ /* 0x000eb6000c1e1500 */
[----:B------:R-:W-:Y:S11]  /*0d00*/  @!UPT UIADD3 URZ, URZ, URZ, URZ ;  /* 0x0000003f3f3ff290 */ /* 0x000ff6000fffe03f */
[----:B------:R-:W-:Y:S01]  /*0d10*/  @!UPT UIADD3 URZ, URZ, URZ, URZ ;  /* 0x0000003f3f3ff290 */ /* 0x000fe2000fffe03f */
[----:B------:R-:W-:Y:S01]  /*0d20*/  HMMA.16816.F32 R20, R36, R22, R40 ;  /* 0x000000162414723c */ /* 0x000fe20000001828 */
[----:B------:R-:W0:Y:S04]  /*0d30*/  LDSM.16.M88.4 R40, [R54+0x4600] ;  /* 0x004600003628783b */ /* 0x000e280000000200 */
[----:B------:R-:W-:Y:S03]  /*0d40*/  BAR.SYNC.DEFER_BLOCKING 0x0 ;  /* 0x0000000000007b1d */ /* 0x000fe60000010000 */
[----:B0-----:R-:W-:Y:S11]  /*0d50*/  HMMA.16816.F32 R24, R24, R40, RZ ;  /* 0x000000281818723c */ /* 0x001ff600000018ff */
[----:B------:R-:W-:Y:S11]  /*0d60*/  @!UPT UIADD3 URZ, URZ, URZ, URZ ;  /* 0x0000003f3f3ff290 */ /* 0x000ff6000fffe03f */
[----:B------:R-:W-:Y:S02]  /*0d70*/  @!UPT UIADD3 URZ, URZ, URZ, URZ ;  /* 0x0000003f3f3ff290 */ /* 0x000fe4000fffe03f */
[----:B------:R-:W-:Y:S07]  /*0d80*/  HMMA.16816.F32 R24, R36, R42, R24 ;  /* 0x0000002a2418723c */ /* 0x000fee0000001818 */
[----:B------:R-:W-:Y:S02]  /*0d90*/  FMUL R36, R28, c[0x0][0x188] ;  /* 0x000062001c247a20 */ /* 0x000fe40000400000 */
[----:B------:R-:W-:-:S05]  /*0da0*/  FMUL R37, R29, c[0x0][0x188] ;  /* 0x000062001d257a20 */ /* 0x000fca0000400000 */
[----:B------:R-:W-:Y:S01]  /*0db0*/  FMNMX R37, R36, R37, !PT ;  /* 0x0000002524257209 */ /* 0x000fe20007800000 */
[----:B------:R-:W-:-:S05]  /*0dc0*/  FMUL R36, R32, c[0x0][0x188] ;  /* 0x0000620020247a20 */ /* 0x000fca0000400000 */
[----:B------:R-:W-:Y:S01]  /*0dd0*/  FMNMX R37, R36, R37, !PT ;  /* 0x0000002524257209 */ /* 0x000fe20007800000 */
[----:B------:R-:W-:-:S05]  /*0de0*/  FMUL R36, R33, c[0x0][0x188] ;  /* 0x0000620021247a20 */ /* 0x000fca0000400000 */
[----:B------:R-:W-:Y:S01]  /*0df0*/  FMNMX R37, R36, R37, !PT ;  /* 0x0000002524257209 */ /* 0x000fe20007800000 */
[----:B------:R-:W-:-:S05]  /*0e00*/  FMUL R36, R20, c[0x0][0x188] ;  /* 0x0000620014247a20 */ /* 0x000fca0000400000 */
[----:B------:R-:W-:Y:S01]  /*0e10*/  FMNMX R41, R36, R37, !PT ;  /* 0x0000002524297209 */ /* 0x000fe20007800000 */
[----:B------:R-:W-:Y:S02]  /*0e20*/  FMUL R36, R30, c[0x0][0x188] ;  /* 0x000062001e247a20 */ /* 0x000fe40000400000 */
[----:B------:R-:W-:-:S05]  /*0e30*/  FMUL R37, R31, c[0x0][0x188] ;  /* 0x000062001f257a20 */ /* 0x000fca0000400000 */
[----:B------:R-:W-:Y:S01]  /*0e40*/  FMNMX R39, R36, R37, !PT ;  /* 0x0000002524277209 */ /* 0x000fe20007800000 */
[----:B------:R-:W-:-:S05]  /*0e50*/  FMUL R36, R34, c[0x0][0x188] ;  /* 0x0000620022247a20 */ /* 0x000fca0000400000 */
[----:B------:R-:W-:Y:S01]  /*0e60*/  FMNMX R39, R36, R39, !PT ;  /* 0x0000002724277209 */ /* 0x000fe20007800000 */
[----:B------:R-:W-:-:S05]  /*0e70*/  FMUL R36, R35, c[0x0][0x188] ;  /* 0x0000620023247a20 */ /* 0x000fca0000400000 */
[----:B------:R-:W-:Y:S01]  /*0e80*/  FMNMX R39, R36, R39, !PT ;  /* 0x0000002724277209 */ /* 0x000fe20007800000 */
[----:B------:R-:W-:Y:S02]  /*0e90*/  FMUL R36, R22, c[0x0][0x188] ;  /* 0x0000620016247a20 */ /* 0x000fe40000400000 */
[----:B------:R-:W-:-:S03]  /*0ea0*/  FMUL R38, R21, c[0x0][0x188] ;  /* 0x0000620015267a20 */ /* 0x000fc60000400000 */
[----:B------:R-:W-:Y:S01]  /*0eb0*/  FMNMX R39, R36, R39, !PT ;  /* 0x0000002724277209 */ /* 0x000fe20007800000 */
[----:B------:R-:W-:Y:S01]  /*0ec0*/  FMUL R36, R23, c[0x0][0x188] ;  /* 0x0000620017247a20 */ /* 0x000fe20000400000 */
[----:B------:R-:W-:Y:S01]  /*0ed0*/  FMNMX R38, R38, R41, !PT ;  /* 0x0000002926267209 */ /* 0x000fe20007800000 */
[----:B------:R-:W-:-:S03]  /*0ee0*/  FMUL R37, R24, c[0x0][0x188] ;  /* 0x0000620018257a20 */ /* 0x000fc60000400000 */
[----:B------:R-:W-:Y:S01]  /*0ef0*/  FMNMX R39, R36, R39, !PT ;  /* 0x0000002724277209 */ /* 0x000fe20007800000 */
[----:B------:R-:W-:Y:S01]  /*0f00*/  FMUL R36, R26, c[0x0][0x188] ;  /* 0x000062001a247a20 */ /* 0x000fe20000400000 */
[----:B------:R-:W-:Y:S01]  /*0f10*/  FMNMX R38, R37, R38, !PT ;  /* 0x0000002625267209 */ /* 0x000fe20007800000 */
[----:B------:R-:W-:-:S03]  /*0f20*/  FMUL R37, R25, c[0x0][0x188] ;  /* 0x0000620019257a20 */ /* 0x000fc60000400000 */
[----:B------:R-:W-:Y:S01]  /*0f30*/  FMNMX R39, R36, R39, !PT ;  /* 0x0000002724277209 */ /* 0x000fe20007800000 */
[----:B------:R-:W-:Y:S01]  /*0f40*/  FMUL R36, R27, c[0x0][0x188] ;  /* 0x000062001b247a20 */ /* 0x000fe20000400000 */
[----:B------:R-:W-:-:S04]  /*0f50*/  FMNMX R37, R37, R38, !PT ;  /* 0x0000002625257209 */ /* 0x000fc80007800000 */
[----:B------:R-:W-:Y:S01]  /*0f60*/  FMNMX R36, R36, R39, !PT ;  /* 0x0000002724247209 */ /* 0x000fe20007800000 */
[----:B------:R-:W0:Y:S04]  /*0f70*/  SHFL.BFLY PT, R38, R37, 0x2, 0x1f ;  /* 0x0c401f0025267f89 */ /* 0x000e2800000e0000 */
[----:B------:R-:W1:Y:S01]  /*0f80*/  SHFL.BFLY PT, R41, R36, 0x2, 0x1f ;  /* 0x0c401f0024297f89 */ /* 0x000e6200000e0000 */
[----:B0-----:R-:W-:Y:S02]  /*0f90*/  FMNMX R38, R37, R38, !PT ;  /* 0x0000002625267209 */ /* 0x001fe40007800000 */
[----:B-1----:R-:W-:-:S03]  /*0fa0*/  FMNMX R41, R36, R41, !PT ;  /* 0x0000002924297209 */ /* 0x002fc60007800000 */
[----:B------:R-:W0:Y:S04]  /*0fb0*/  SHFL.BFLY PT, R39, R38, 0x1, 0x1f ;  /* 0x0c201f0026277f89 */ /* 0x000e2800000e0000 */
[----:B------:R-:W1:Y:S01]  /*0fc0*/  SHFL.BFLY PT, R40, R41, 0x1, 0x1f ;  /* 0x0c201f0029287f89 */ /* 0x000e6200000e0000 */
[----:B0-----:R-:W-:-:S04]  /*0fd0*/  FMNMX R70, R38, R39, !PT ;  /* 0x0000002726467209 */ /* 0x001fc80007800000 */
[----:B------:R-:W-:Y:S02]  /*0fe0*/  FMNMX R70, R70, R69, !PT ;  /* 0x0000004546467209 */ /* 0x000fe40007800000 */
[----:B-1----:R-:W-:-:S03]  /*0ff0*/  FMNMX R71, R41, R40, !PT ;  /* 0x0000002829477209 */ /* 0x002fc60007800000 */
[--C-:B------:R-:W-:Y:S01]  /*1000*/  FFMA R32, R32, c[0x0][0x188], -R70.reuse ;  /* 0x0000620020207a23 */ /* 0x100fe20000000846 */
[----:B------:R-:W-:Y:S01]  /*1010*/  FMNMX R71, R71, R68, !PT ;  /* 0x0000004447477209 */ /* 0x000fe20007800000 */
[--C-:B------:R-:W-:Y:S02]  /*1020*/  FFMA R33, R33, c[0x0][0x188], -R70.reuse ;  /* 0x0000620021217a23 */ /* 0x100fe40000000846 */
[----:B------:R-:W-:Y:S02]  /*1030*/  FMUL R32, R32, 1.4426950216293334961 ;  /* 0x3fb8aa3b20207820 */ /* 0x000fe40000400000 */
[--C-:B------:R-:W-:Y:S02]  /*1040*/  FFMA R28, R28, c[0x0][0x188], -R70.reuse ;  /* 0x000062001c1c7a23 */ /* 0x100fe40000000846 */
[----:B------:R-:W-:Y:S02]  /*1050*/  FFMA R29, R29, c[0x0][0x188], -R70 ;  /* 0x000062001d1d7a23 */ /* 0x000fe40000000846 */
[----:B------:R-:W-:-:S02]  /*1060*/  FFMA R30, R30, c[0x0][0x188], -R71 ;  /* 0x000062001e1e7a23 */ /* 0x000fc40000000847 */
[----:B------:R-:W-:Y:S01]  /*1070*/  FFMA R31, R31, c[0x0][0x188], -R71 ;  /* 0x000062001f1f7a23 */ /* 0x000fe20000000847 */
[----:B------:R0:W-:Y:S01]  /*1080*/  MUFU.EX2 R75, R32 ;  /* 0x00000020004b7308 */ /* 0x0001e20000000800 */
[----:B------:R-:W-:Y:S02]  /*1090*/  FMUL R33, R33, 1.4426950216293334961 ;  /* 0x3fb8aa3b21217820 */ /* 0x000fe40000400000 */
[----:B------:R-:W-:Y:S02]  /*10a0*/  FADD R38, -R70, R69 ;  /* 0x0000004546267221 */ /* 0x000fe40000000100 */
[----:B------:R-:W-:Y:S02]  /*10b0*/  FMUL R28, R28, 1.4426950216293334961 ;  /* 0x3fb8aa3b1c1c7820 */ /* 0x000fe40000400000 */
[----:B------:R-:W-:Y:S02]  /*10c0*/  FMUL R29, R29, 1.4426950216293334961 ;  /* 0x3fb8aa3b1d1d7820 */ /* 0x000fe40000400000 */
[----:B------:R-:W-:-:S02]  /*10d0*/  FMUL R30, R30, 1.4426950216293334961 ;  /* 0x3fb8aa3b1e1e7820 */ /* 0x000fc40000400000 */
[----:B0-----:R-:W-:Y:S01]  /*10e0*/  FMUL R32, R31, 1.4426950216293334961 ;  /* 0x3fb8aa3b1f207820 */ /* 0x001fe20000400000 */
[----:B------:R0:W-:Y:S01]  /*10f0*/  MUFU.EX2 R72, R33 ;  /* 0x0000002100487308 */ /* 0x0001e20000000800 */
[--C-:B------:R-:W-:Y:S02]  /*1100*/  FFMA R34, R34, c[0x0][0x188], -R71.reuse ;  /* 0x0000620022227a23 */ /* 0x100fe40000000847 */
[----:B------:R-:W-:Y:S02]  /*1110*/  FFMA R35, R35, c[0x0][0x188], -R71 ;  /* 0x0000620023237a23 */ /* 0x000fe40000000847 */
[----:B------:R-:W-:Y:S02]  /*1120*/  FMUL R69, R38, 1.4426950216293334961 ;  /* 0x3fb8aa3b26457820 */ /* 0x000fe40000400000 */
[----:B------:R-:W-:Y:S01]  /*1130*/  FMUL R34, R34, 1.4426950216293334961 ;  /* 0x3fb8aa3b22227820 */ /* 0x000fe20000400000 */
[----:B------:R-:W-:Y:S01]  /*1140*/  MUFU.EX2 R37, R28 ;  /* 0x0000001c00257308 */ /* 0x000fe20000000800 */
[----:B0-----:R-:W-:-:S02]  /*1150*/  FADD R33, -R71, R68 ;  /* 0x0000004447217221 */ /* 0x001fc40000000100 */
[----:B------:R-:W-:Y:S02]  /*1160*/  FMUL R35, R35, 1.4426950216293334961 ;  /* 0x3fb8aa3b23237820 */ /* 0x000fe40000400000 */
[----:B------:R-:W-:-:S03]  /*1170*/  FMUL R33, R33, 1.4426950216293334961 ;  /* 0x3fb8aa3b21217820 */ /* 0x000fc60000400000 */
[----:B------:R-:W0:Y:S08]  /*1180*/  MUFU.EX2 R36, R29 ;  /* 0x0000001d00247308 */ /* 0x000e300000000800 */
[----:B------:R-:W-:Y:S08]  /*1190*/  MUFU.EX2 R38, R30 ;  /* 0x0000001e00267308 */ /* 0x000ff00000000800 */
[----:B------:R-:W1:Y:S01]  /*11a0*/  MUFU.EX2 R39, R32 ;  /* 0x0000002000277308 */ /* 0x000e620000000800 */
[----:B---3--:R3:W-:Y:S04]  /*11b0*/  STS.U16 [R60+0x4000], R65 ;  /* 0x004000413c007388 */ /* 0x0087e80000000400 */
[----:B--2---:R2:W-:Y:S04]  /*11c0*/  STS.U16 [R60+0x4400], R67 ;  /* 0x004400433c007388 */ /* 0x0045e80000000400 */
[----:B------:R-:W-:Y:S06]  /*11d0*/  BAR.SYNC.DEFER_BLOCKING 0x0 ;  /* 0x0000000000007b1d */ /* 0x000fec0000010000 */
[----:B------:R-:W-:Y:S08]  /*11e0*/  MUFU.EX2 R77, R34 ;  /* 0x00000022004d7308 */ /* 0x000ff00000000800 */
[----:B------:R-:W4:Y:S08]  /*11f0*/  MUFU.EX2 R68, R35 ;  /* 0x0000002300447308 */ /* 0x000f300000000800 */
[----:B------:R-:W5:Y:S08]  /*1200*/  MUFU.EX2 R69, R69 ;  /* 0x0000004500457308 */ /* 0x000f700000000800 */
[----:B------:R2:W2:Y:S01]  /*1210*/  MUFU.EX2 R73, R33 ;  /* 0x0000002100497308 */ /* 0x0004a20000000800 */
[----:B0-----:R-:W-:Y:S01]  /*1220*/  F2FP.PACK_AB R40, R36, R37 ;  /* 0x000000252428723e */ /* 0x001fe200000000ff */
[----:B------:R-:W-:Y:S01]  /*1230*/  FADD R36, R37, R36 ;  /* 0x0000002425247221 */ /* 0x000fe20000000000 */
[----:B-1----:R-:W-:Y:S01]  /*1240*/  F2FP.PACK_AB R41, R39, R38 ;  /* 0x000000262729723e */ /* 0x002fe200000000ff */
[----:B------:R-:W-:Y:S01]  /*1250*/  FADD R38, R38, R39 ;  /* 0x0000002726267221 */ /* 0x000fe20000000000 */
[----:B------:R-:W-:Y:S01]  /*1260*/  F2FP.PACK_AB R42, R72, R75 ;  /* 0x0000004b482a723e */ /* 0x000fe200000000ff */
[----:B------:R-:W-:Y:S01]  /*1270*/  FADD R75, R75, R36 ;  /* 0x000000244b4b7221 */ /* 0x000fe20000000000 */
[----:B----4-:R-:W-:Y:S01]  /*1280*/  F2FP.PACK_AB R43, R68, R77 ;  /* 0x0000004d442b723e */ /* 0x010fe200000000ff */
[----:B------:R-:W-:Y:S01]  /*1290*/  FADD R77, R77, R38 ;  /* 0x000000264d4d7221 */ /* 0x000fe20000000000 */
[----:B------:R-:W0:Y:S01]  /*12a0*/  LDSM.16.M88.4 R28, [R54+0x4000] ;  /* 0x00400000361c783b */ /* 0x000e220000000200 */
[----:B-----5:R-:W-:-:S02]  /*12b0*/  FMUL R64, R69, R16 ;  /* 0x0000001045407220 */ /* 0x020fc40000400000 */
[----:B---3--:R-:W-:Y:S01]  /*12c0*/  FMUL R65, R69, R17 ;  /* 0x0000001145417220 */ /* 0x008fe20000400000 */
[----:B--2---:R-:W1:Y:S01]  /*12d0*/  LDSM.16.M88.4 R32, [R54+0x4200] ;  /* 0x004200003620783b */ /* 0x004e620000000200 */
[----:B------:R-:W-:-:S03]  /*12e0*/  FMUL R66, R73, R18 ;  /* 0x0000001249427220 */ /* 0x000fc60000400000 */
[----:B------:R-:W2:Y:S01]  /*12f0*/  LDSM.16.M88.4 R36, [R54+0x4400] ;  /* 0x004400003624783b */ /* 0x000ea20000000200 */
[----:B------:R-:W-:-:S03]  /*1300*/  FMUL R67, R73, R19 ;  /* 0x0000001349437220 */ /* 0x000fc60000400000 */
[----:B------:R-:W3:Y:S01]  /*1310*/  LDSM.16.M88.4 R16, [R54+0x4600] ;  /* 0x004600003610783b */ /* 0x000ee20000000200 */
[----:B------:R-:W-:Y:S02]  /*1320*/  FFMA R20, R20, c[0x0][0x188], -R70 ;  /* 0x0000620014147a23 */ /* 0x000fe40000000846 */
[C---:B------:R-:W-:Y:S02]  /*1330*/  FMUL R12, R69.reuse, R12 ;  /* 0x0000000c450c7220 */ /* 0x040fe40000400000 */
[----:B------:R-:W-:Y:S02]  /*1340*/  FMUL R13, R69, R13 ;  /* 0x0000000d450d7220 */ /* 0x000fe40000400000 */
[C---:B------:R-:W-:Y:S02]  /*1350*/  FMUL R14, R73.reuse, R14 ;  /* 0x0000000e490e7220 */ /* 0x040fe40000400000 */
[----:B------:R-:W-:Y:S02]  /*1360*/  FMUL R15, R73, R15 ;  /* 0x0000000f490f7220 */ /* 0x000fe40000400000 */
[----:B------:R-:W-:-:S02]  /*1370*/  FMUL R8, R69, R8 ;  /* 0x0000000845087220 */ /* 0x000fc40000400000 */
[----:B------:R-:W-:Y:S02]  /*1380*/  FMUL R9, R69, R9 ;  /* 0x0000000945097220 */ /* 0x000fe40000400000 */
[C---:B------:R-:W-:Y:S02]  /*1390*/  FMUL R10, R73.reuse, R10 ;  /* 0x0000000a490a7220 */ /* 0x040fe40000400000 */
[----:B------:R-:W-:Y:S02]  /*13a0*/  FMUL R11, R73, R11 ;  /* 0x0000000b490b7220 */ /* 0x000fe40000400000 */
[C---:B------:R-:W-:Y:S02]  /*13b0*/  FMUL R4, R69.reuse, R4 ;  /* 0x0000000445047220 */ /* 0x040fe40000400000 */
[----:B------:R-:W-:Y:S02]  /*13c0*/  FMUL R5, R69, R5 ;  /* 0x0000000545057220 */ /* 0x000fe40000400000 */
[----:B------:R-:W-:-:S02]  /*13d0*/  FMUL R6, R73, R6 ;  /* 0x0000000649067220 */ /* 0x000fc40000400000 */
[----:B------:R-:W-:Y:S02]  /*13e0*/  FMUL R7, R73, R7 ;  /* 0x0000000749077220 */ /* 0x000fe40000400000 */
[--C-:B------:R-:W-:Y:S02]  /*13f0*/  FFMA R22, R22, c[0x0][0x188], -R71.reuse ;  /* 0x0000620016167a23 */ /* 0x100fe40000000847 */
[----:B------:R-:W-:Y:S02]  /*1400*/  FMUL R20, R20, 1.4426950216293334961 ;  /* 0x3fb8aa3b14147820 */ /* 0x000fe40000400000 */
[----:B------:R-:W-:Y:S02]  /*1410*/  FFMA R21, R21, c[0x0][0x188], -R70 ;  /* 0x0000620015157a23 */ /* 0x000fe40000000846 */
[----:B------:R-:W-:Y:S02]  /*1420*/  FFMA R23, R23, c[0x0][0x188], -R71 ;  /* 0x0000620017177a23 */ /* 0x000fe40000000847 */
[----:B------:R-:W-:Y:S01]  /*1430*/  FMUL R22, R22, 1.4426950216293334961 ;  /* 0x3fb8aa3b16167820 */ /* 0x000fe20000400000 */
[----:B0-----:R-:W-:Y:S01]  /*1440*/  HMMA.16816.F32 R12, R40, R28, R12 ;  /* 0x0000001c280c723c */ /* 0x001fe2000000180c */
[----:B------:R-:W-:-:S02]  /*1450*/  FMUL R21, R21, 1.4426950216293334961 ;  /* 0x3fb8aa3b15157820 */ /* 0x000fc40000400000 */
[--C-:B------:R-:W-:Y:S01]  /*1460*/  FFMA R24, R24, c[0x0][0x188], -R70.reuse ;  /* 0x0000620018187a23 */ /* 0x100fe20000000846 */
[----:B------:R-:W0:Y:S01]  /*1470*/  MUFU.EX2 R20, R20 ;  /* 0x0000001400147308 */ /* 0x000e220000000800 */
[----:B------:R-:W-:Y:S02]  /*1480*/  FMUL R23, R23, 1.4426950216293334961 ;  /* 0x3fb8aa3b17177820 */ /* 0x000fe40000400000 */
[----:B------:R-:W-:Y:S01]  /*1490*/  FFMA R26, R26, c[0x0][0x188], -R71 ;  /* 0x000062001a1a7a23 */ /* 0x000fe20000000847 */
[----:B-1----:R-:W-:Y:S01]  /*14a0*/  HMMA.16816.F32 R8, R40, R32, R8 ;  /* 0x000000202808723c */ /* 0x002fe20000001808 */
[----:B------:R-:W-:Y:S02]  /*14b0*/  FMUL R24, R24, 1.4426950216293334961 ;  /* 0x3fb8aa3b18187820 */ /* 0x000fe40000400000 */
[----:B------:R-:W-:-:S05]  /*14c0*/  FFMA R25, R25, c[0x0][0x188], -R70 ;  /* 0x0000620019197a23 */ /* 0x000fca0000000846 */
[----:B--2---:R-:W-:Y:S01]  /*14d0*/  HMMA.16816.F32 R4, R40, R36, R4 ;  /* 0x000000242804723c */ /* 0x004fe20000001804 */
[----:B------:R-:W-:Y:S01]  /*14e0*/  FMUL R26, R26, 1.4426950216293334961 ;  /* 0x3fb8aa3b1a1a7820 */ /* 0x000fe20000400000 */
[----:B------:R-:W-:Y:S01]  /*14f0*/  MUFU.EX2 R21, R21 ;  /* 0x0000001500157308 */ /* 0x000fe20000000800 */
[----:B------:R-:W-:-:S05]  /*1500*/  FFMA R27, R27, c[0x0][0x188], -R71 ;  /* 0x000062001b1b7a23 */ /* 0x000fca0000000847 */
[----:B---3--:R-:W-:Y:S02]  /*1510*/  HMMA.16816.F32 R40, R40, R16, R64 ;  /* 0x000000102828723c */ /* 0x008fe40000001840 */
[----:B------:R0:W1:Y:S01]  /*1520*/  MUFU.EX2 R16, R22 ;  /* 0x0000001600107308 */ /* 0x0000620000000800 */
[----:B------:R-:W-:Y:S02]  /*1530*/  FMUL R25, R25, 1.4426950216293334961 ;  /* 0x3fb8aa3b19197820 */ /* 0x000fe40000400000 */
[----:B------:R-:W-:-:S05]  /*1540*/  FMUL R27, R27, 1.4426950216293334961 ;  /* 0x3fb8aa3b1b1b7820 */ /* 0x000fca0000400000 */
[----:B------:R-:W2:Y:S01]  /*1550*/  MUFU.EX2 R23, R23 ;  /* 0x0000001700177308 */ /* 0x000ea20000000800 */
[----:B------:R-:W-:Y:S02]  /*1560*/  FADD R75, R72, R75 ;  /* 0x0000004b484b7221 */ /* 0x000fe40000000000 */
[----:B------:R-:W-:-:S05]  /*1570*/  FADD R77, R68, R77 ;  /* 0x0000004d444d7221 */ /* 0x000fca0000000000 */
[----:B------:R-:W3:Y:S01]  /*1580*/  MUFU.EX2 R24, R24 ;  /* 0x0000001800187308 */ /* 0x000ee20000000800 */
[----:B0-----:R-:W-:-:S07]  /*1590*/  FADD R22, R20, R75 ;  /* 0x0000004b14167221 */ /* 0x001fce0000000000 */
[----:B------:R-:W0:Y:S01]  /*15a0*/  MUFU.EX2 R26, R26 ;  /* 0x0000001a001a7308 */ /* 0x000e220000000800 */
[----:B-1----:R-:W-:-:S07]  /*15b0*/  FADD R28, R16, R77 ;  /* 0x0000004d101c7221 */ /* 0x002fce0000000000 */
[----:B------:R-:W1:Y:S01]  /*15c0*/  MUFU.EX2 R25, R25 ;  /* 0x0000001900197308 */ /* 0x000e620000000800 */
[----:B------:R-:W-:-:S07]  /*15d0*/  FADD R17, R21, R22 ;  /* 0x0000001615117221 */ /* 0x000fce0000000000 */
[----:B------:R-:W4:Y:S01]  /*15e0*/  MUFU.EX2 R27, R27 ;  /* 0x0000001b001b7308 */ /* 0x000f220000000800 */
[----:B--2---:R-:W-:Y:S02]  /*15f0*/  FADD R29, R23, R28 ;  /* 0x0000001c171d7221 */ /* 0x004fe40000000000 */
[----:B---3--:R-:W-:Y:S02]  /*1600*/  FADD R22, R24, R17 ;  /* 0x0000001118167221 */ /* 0x008fe40000000000 */
[----:B0-----:R-:W-:Y:S02]  /*1610*/  FADD R28, R26, R29 ;  /* 0x0000001d1a1c7221 */ /* 0x001fe40000000000 */
[----:B-1----:R-:W-:Y:S02]  /*1620*/  FADD R17, R25, R22 ;  /* 0x0000001619117221 */ /* 0x002fe40000000000 */
[----:B----4-:R-:W-:-:S03]  /*1630*/  FADD R28, R27, R28 ;  /* 0x0000001c1b1c7221 */ /* 0x010fc60000000000 */
[----:B------:R-:W0:Y:S04]  /*1640*/  SHFL.BFLY PT, R22, R17, 0x2, 0x1f ;  /* 0x0c401f0011167f89 */ /* 0x000e2800000e0000 */
[----:B------:R-:W1:Y:S01]  /*1650*/  SHFL.BFLY PT, R33, R28, 0x2, 0x1f ;  /* 0x0c401f001c217f89 */ /* 0x000e6200000e0000 */
[----:B------:R-:W-:Y:S01]  /*1660*/  IADD3 R55, R55, 0x20, RZ ;  /* 0x0000002037377810 */ /* 0x000fe20007ffe0ff */
[----:B0-----:R-:W-:Y:S01]  /*1670*/  FADD R29, R17, R22 ;  /* 0x00000016111d7221 */ /* 0x001fe20000000000 */
[----:B------:R-:W-:Y:S01]  /*1680*/  F2FP.PACK_AB R22, R25, R24 ;  /* 0x000000181916723e */ /* 0x000fe200000000ff */
[----:B-1----:R-:W-:-:S03]  /*1690*/  FADD R33, R28, R33 ;  /* 0x000000211c217221 */ /* 0x002fc60000000000 */
[----:B------:R-:W0:Y:S04]  /*16a0*/  SHFL.BFLY PT, R24, R29, 0x1, 0x1f ;  /* 0x0c201f001d187f89 */ /* 0x000e2800000e0000 */
[----:B------:R-:W1:Y:S01]  /*16b0*/  SHFL.BFLY PT, R32, R33, 0x1, 0x1f ;  /* 0x0c201f0021207f89 */ /* 0x000e6200000e0000 */
[----:B------:R-:W-:Y:S02]  /*16c0*/  F2FP.PACK_AB R20, R21, R20 ;  /* 0x000000141514723e */ /* 0x000fe400000000ff */
[----:B------:R-:W-:Y:S02]  /*16d0*/  ISETP.GE.AND P0, PT, R55, c[0x0][0x1d0], PT ;  /* 0x0000740037007a0c */ /* 0x000fe40003f06270 */
[----:B------:R-:W-:Y:S02]  /*16e0*/  F2FP.PACK_AB R21, R23, R16 ;  /* 0x000000101715723e */ /* 0x000fe400000000ff */
[----:B------:R-:W-:-:S07]  /*16f0*/  F2FP.PACK_AB R23, R27, R26 ;  /* 0x0000001a1b17723e */ /* 0x000fce00000000ff */
[----:B------:R-:W-:Y:S01]  /*1700*/  HMMA.16816.F32 R12, R20, R30, R12 ;  /* 0x0000001e140c723c */ /* 0x000fe2000000180c */
[----:B------:R-:W-:Y:S01]  /*1710*/  MOV R68, R71 ;  /* 0x0000004700447202 */ /* 0x000fe20000000f00 */
[----:B0-----:R-:W-:-:S06]  /*1720*/  FADD R24, R29, R24 ;  /* 0x000000181d187221 */ /* 0x001fcc0000000000 */
[----:B------:R-:W-:Y:S01]  /*1730*/  HMMA.16816.F32 R8, R20, R34, R8 ;  /* 0x000000221408723c */ /* 0x000fe20000001808 */
[----:B-1----:R-:W-:-:S07]  /*1740*/  FADD R32, R33, R32 ;  /* 0x0000002021207221 */ /* 0x002fce0000000000 */
[----:B------:R-:W-:Y:S01]  /*1750*/  HMMA.16816.F32 R4, R20, R38, R4 ;  /* 0x000000261404723c */ /* 0x000fe20000001804 */
[----:B------:R-:W-:-:S07]  /*1760*/  FFMA R56, R69, R56, R24 ;  /* 0x0000003845387223 */ /* 0x000fce0000000018 */
[----:B------:R-:W-:Y:S01]  /*1770*/  HMMA.16816.F32 R16, R20, R18, R40 ;  /* 0x000000121410723c */ /* 0x000fe20000001828 */
[----:B------:R-:W-:-:S06]  /*1780*/  FFMA R62, R73, R62, R32 ;  /* 0x0000003e493e7223 */ /* 0x000fcc0000000020 */
[----:B------:R-:W-:Y:S01]  /*1790*/  MOV R20, 0x20 ;  /* 0x0000002000147802 */ /* 0x000fe20000000f00 */
[----:B------:R-:W-:-:S04]  /*17a0*/  IMAD.MOV.U32 R69, RZ, RZ, R70 ;  /* 0x000000ffff457224 */ /* 0x000fc800078e0046 */
[C---:B------:R-:W-:Y:S02]  /*17b0*/  IMAD R53, R20.reuse, c[0x0][0x1b4], R53 ;  /* 0x00006d0014357a24 */ /* 0x040fe400078e0235 */
[----:B------:R-:W-:Y:S01]  /*17c0*/  IMAD R63, R20, c[0x0][0x1a4], R63 ;  /* 0x00006900143f7a24 */ /* 0x000fe200078e023f */
[----:B------:R-:W-:Y:S05]  /*17d0*/  @!P0 BRA `(.L_x_1) ;  /* 0xfffff3b000008947 */ /* 0x000fea000383ffff */
.L_x_0:
[C---:B------:R-:W-:Y:S01]  /*17e0*/  FMUL R3, R56.reuse, 8388608 ;  /* 0x4b00000038037820 */ /* 0x040fe20000400000 */
[----:B------:R-:W-:Y:S01]  /*17f0*/  FSETP.GEU.AND P2, PT, R56, 1.175494350822287508e-38, PT ;  /* 0x008000003800780b */ /* 0x000fe20003f4e000 */
[----:B------:R-:W-:Y:S01]  /*1800*/  IMAD.MOV.U32 R23, RZ, RZ, R6 ;  /* 0x000000ffff177224 */ /* 0x000fe200078e0006 */
[----:B------:R-:W-:Y:S01]  /*1810*/  MOV R30, R5 ;  /* 0x00000005001e7202 */ /* 0x000fe20000000f00 */
[----:B------:R-:W-:Y:S01]  /*1820*/  IMAD.MOV.U32 R28, RZ, RZ, R17 ;  /* 0x000000ffff1c7224 */ /* 0x000fe200078e0011 */
[----:B------:R-:W-:Y:S01]  /*1830*/  FSEL R3, R3, R56, !P2 ;  /* 0x0000003803037208 */ /* 0x000fe20005000000 */
[----:B------:R-:W-:Y:S01]  /*1840*/  IMAD.MOV.U32 R36, RZ, RZ, R13 ;  /* 0x000000ffff247224 */ /* 0x000fe200078e000d */
[----:B------:R-:W-:Y:S01]  /*1850*/  SHF.L.U32 R5, R0, 0x2, RZ ;  /* 0x0000000200057819 */ /* 0x000fe200000006ff */
[----:B------:R-:W-:Y:S01]  /*1860*/  IMAD.MOV.U32 R25, RZ, RZ, R11 ;  /* 0x000000ffff197224 */ /* 0x000fe200078e000b */
[----:B------:R-:W-:Y:S01]  /*1870*/  SHF.R.U32.HI R6, RZ, 0x1, R0 ;  /* 0x00000001ff067819 */ /* 0x000fe20000011600 */
[----:B------:R-:W-:Y:S01]  /*1880*/  IMAD.MOV.U32 R34, RZ, RZ, R8 ;  /* 0x000000ffff227224 */ /* 0x000fe200078e0008 */
[----:B------:R-:W-:Y:S01]  /*1890*/  MOV R32, R9 ;  /* 0x0000000900207202 */ /* 0x000fe20000000f00 */
[----:B------:R-:W-:Y:S01]  /*18a0*/  IMAD R9, R50, c[0x0][0x1c0], RZ ;  /* 0x0000700032097a24 */ /* 0x000fe200078e02ff */
[----:B------:R-:W-:Y:S01]  /*18b0*/  MOV R27, R10 ;  /* 0x0000000a001b7202 */ /* 0x000fe20000000f00 */
[----:B------:R-:W-:Y:S01]  /*18c0*/  IMAD R10, R51, c[0x0][0x1c4], RZ ;  /* 0x00007100330a7a24 */ /* 0x000fe200078e02ff */
[----:B------:R-:W-:Y:S01]  /*18d0*/  MOV R17, R18 ;  /* 0x0000001200117202 */ /* 0x000fe20000000f00 */
[----:B------:R-:W-:Y:S01]  /*18e0*/  BAR.SYNC.DEFER_BLOCKING 0x0 ;  /* 0x0000000000007b1d */ /* 0x000fe20000010000 */
[----:B------:R-:W-:Y:S01]  /*18f0*/  IADD3 R2, R3, -0x3f3504f3, RZ ;  /* 0xc0cafb0d03027810 */ /* 0x000fe20007ffe0ff */
[----:B------:R-:W-:Y:S01]  /*1900*/  IMAD R52, R52, c[0x0][0x1c8], RZ ;  /* 0x0000720034347a24 */ /* 0x000fe200078e02ff */
[----:B------:R-:W-:Y:S01]  /*1910*/  LOP3.LUT R11, R59, 0x38, RZ, 0xc0, !PT ;  /* 0x000000383b0b7812 */ /* 0x000fe200078ec0ff */
[----:B------:R-:W-:Y:S01]  /*1920*/  IMAD.MOV.U32 R44, RZ, RZ, c[0x0][0x1c8] ;  /* 0x00007200ff2c7624 */ /* 0x000fe200078e00ff */
[----:B------:R-:W-:Y:S01]  /*1930*/  LOP3.LUT R18, R5, 0x3c0, RZ, 0xc0, !PT ;  /* 0x000003c005127812 */ /* 0x000fe200078ec0ff */
[----:B------:R-:W-:Y:S01]  /*1940*/  IMAD.SHL.U32 R5, R9, 0x2, RZ ;  /* 0x0000000209057824 */ /* 0x000fe200078e00ff */
[----:B------:R-:W-:-:S02]  /*1950*/  LOP3.LUT R13, R6, 0x4, RZ, 0xc0, !PT ;  /* 0x00000004060d7812 */ /* 0x000fc400078ec0ff */
[----:B------:R-:W-:Y:S02]  /*1960*/  LOP3.LUT R6, R2, 0xff800000, RZ, 0xc0, !PT ;  /* 0xff80000002067812 */ /* 0x000fe400078ec0ff */
[----:B------:R-:W-:Y:S02]  /*1970*/  MOV R38, R12 ;  /* 0x0000000c00267202 */ /* 0x000fe40000000f00 */
[----:B------:R-:W-:Y:S01]  /*1980*/  IADD3 R2, R13, R11, R18 ;  /* 0x0000000b0d027210 */ /* 0x000fe20007ffe012 */
[----:B------:R-:W-:Y:S01]  /*1990*/  IMAD.SHL.U32 R11, R0, 0x20, RZ ;  /* 0x00000020000b7824 */ /* 0x000fe200078e00ff */
[----:B------:R-:W-:Y:S01]  /*19a0*/  MOV R26, R4 ;  /* 0x00000004001a7202 */ /* 0x000fe20000000f00 */
[----:B------:R-:W-:Y:S01]  /*19b0*/  FMUL R4, R62, 8388608 ;  /* 0x4b0000003e047820 */ /* 0x000fe20000400000 */
[----:B------:R-:W-:Y:S02]  /*19c0*/  SHF.L.U32 R12, R10, 0x1, RZ ;  /* 0x000000010a0c7819 */ /* 0x000fe400000006ff */
[----:B------:R-:W-:-:S02]  /*19d0*/  FSETP.GEU.AND P3, PT, R62, 1.175494350822287508e-38, PT ;  /* 0x008000003e00780b */ /* 0x000fc40003f6e000 */
[----:B------:R-:W-:Y:S02]  /*19e0*/  MOV R31, R14 ;  /* 0x0000000e001f7202 */ /* 0x000fe40000000f00 */
[----:B------:R-:W-:Y:S02]  /*19f0*/  LOP3.LUT R14, R59, 0x78, RZ, 0xc0, !PT ;  /* 0x000000783b0e7812 */ /* 0x000fe400078ec0ff */
[----:B------:R-:W-:Y:S02]  /*1a00*/  IADD3 R5, P4, P5, R12, c[0x0][0x178], R5 ;  /* 0x00005e000c057a10 */ /* 0x000fe40007d9e005 */
[----:B------:R-:W-:Y:S02]  /*1a10*/  LOP3.LUT R12, R0, 0xc, RZ, 0xc0, !PT ;  /* 0x0000000c000c7812 */ /* 0x000fe400078ec0ff */
[----:B------:R-:W-:Y:S02]  /*1a20*/  LOP3.LUT R11, R11, 0x60, RZ, 0xc0, !PT ;  /* 0x000000600b0b7812 */ /* 0x000fe400078ec0ff */
[----:B------:R-:W-:-:S02]  /*1a30*/  MOV R21, R7 ;  /* 0x0000000700157202 */ /* 0x000fc40000000f00 */
[----:B------:R-:W-:Y:S01]  /*1a40*/  FSEL R4, R4, R62, !P3 ;  /* 0x0000003e04047208 */ /* 0x000fe20005800000 */
[----:B------:R0:W1:Y:S01]  /*1a50*/  I2F R7, R6 ;  /* 0x0000000600077306 */ /* 0x0000620000201400 */
[----:B------:R-:W-:Y:S02]  /*1a60*/  LOP3.LUT P0, RZ, R0, 0x100, RZ, 0xc0, !PT ;  /* 0x0000010000ff7812 */ /* 0x000fe4000780c0ff */
[----:B------:R-:W-:Y:S02]  /*1a70*/  MOV R22, R16 ;  /* 0x0000001000167202 */ /* 0x000fe40000000f00 */
[----:B------:R-:W-:Y:S02]  /*1a80*/  SHF.R.S32.HI R0, RZ, 0x4, R0 ;  /* 0x00000004ff007819 */ /* 0x000fe40000011400 */
[----:B------:R-:W-:Y:S02]  /*1a90*/  LEA R16, R57, R14, 0x2 ;  /* 0x0000000e39107211 */ /* 0x000fe400078e10ff */
[----:B------:R-:W-:-:S02]  /*1aa0*/  LOP3.LUT R59, R59, 0xf80, RZ, 0xc0, !PT ;  /* 0x00000f803b3b7812 */ /* 0x000fc400078ec0ff */
[----:B------:R-:W-:Y:S02]  /*1ab0*/  LEA R14, R12, R11, 0xa ;  /* 0x0000000b0c0e7211 */ /* 0x000fe400078e50ff */
[----:B------:R-:W-:Y:S02]  /*1ac0*/  IADD3 R8, R4, -0x3f3504f3, RZ ;  /* 0xc0cafb0d04087810 */ /* 0x000fe40007ffe0ff */
[----:B------:R-:W-:Y:S01]  /*1ad0*/  SGXT R11, R0, 0x1 ;  /* 0x00000001000b781a */ /* 0x000fe20000000200 */
[----:B------:R-:W-:Y:S01]  /*1ae0*/  IMAD.HI R0, R9, 0x2, RZ ;  /* 0x0000000209007827 */ /* 0x000fe200078e02ff */
[----:B------:R-:W-:Y:S02]  /*1af0*/  IADD3 R59, R59, R14, RZ ;  /* 0x0000000e3b3b7210 */ /* 0x000fe40007ffe0ff */
[----:B------:R-:W-:Y:S01]  /*1b00*/  LOP3.LUT R13, R8, 0xff800000, RZ, 0xc0, !PT ;  /* 0xff800000080d7812 */ /* 0x000fe200078ec0ff */
[----:B------:R-:W-:Y:S01]  /*1b10*/  IMAD.HI R9, R10, 0x2, RZ ;  /* 0x000000020a097827 */ /* 0x000fe200078e02ff */
[----:B------:R-:W-:-:S02]  /*1b20*/  FSETP.GT.AND P1, PT, |R62|, 8.50705917302346158658e+37, PT ;  /* 0x7e8000003e00780b */ /* 0x000fc40003f24200 */
[----:B------:R-:W-:Y:S01]  /*1b30*/  FSEL R14, RZ, -23, P2 ;  /* 0xc1b80000ff0e7808 */ /* 0x000fe20001000000 */
[----:B------:R-:W2:Y:S01]  /*1b40*/  I2F R8, R13 ;  /* 0x0000000d00087306 */ /* 0x000ea20000201400 */
[----:B------:R-:W-:Y:S01]  /*1b50*/  FSETP.GT.AND P2, PT, |R56|, 8.50705917302346158658e+37, PT ;  /* 0x7e8000003800780b */ /* 0x000fe20003f44200 */
[----:B------:R-:W-:Y:S01]  /*1b60*/  IMAD R59, R12, 0x2, R59 ;  /* 0x000000020c3b7824 */ /* 0x000fe200078e023b */
[----:B0-----:R-:W-:Y:S01]  /*1b70*/  IADD3 R6, R3, -R6, RZ ;  /* 0x8000000603067210 */ /* 0x001fe20007ffe0ff */
[----:B-1----:R-:W-:Y:S01]  /*1b80*/  FFMA.FTZ R14, R7, 1.1920928955078125e-07, R14 ;  /* 0x34000000070e7823 */ /* 0x002fe2000001000e */
[----:B------:R-:W-:Y:S02]  /*1b90*/  MOV R29, R15 ;  /* 0x0000000f001d7202 */ /* 0x000fe40000000f00 */
[----:B------:R-:W-:Y:S01]  /*1ba0*/  FSEL R15, RZ, -23, P3 ;  /* 0xc1b80000ff0f7808 */ /* 0x000fe20001800000 */
[----:B------:R-:W-:Y:S01]  /*1bb0*/  FADD R6, R6, -1 ;  /* 0xbf80000006067421 */ /* 0x000fe20000000000 */
[----:B------:R-:W-:Y:S01]  /*1bc0*/  IADD3.X R0, R9, c[0x0][0x17c], R0, P4, P5 ;  /* 0x00005f0009007a10 */ /* 0x000fe200027ea400 */
[----:B------:R-:W-:Y:S01]  /*1bd0*/  @P1 FMUL R19, R19, 0.25 ;  /* 0x3e80000013131820 */ /* 0x000fe20000400000 */
[C---:B------:R-:W-:Y:S01]  /*1be0*/  FSETP.GEU.AND P3, PT, |R62|.reuse, 1.175494350822287508e-38, PT ;  /* 0x008000003e00780b */ /* 0x040fe20003f6e200 */
[----:B------:R-:W-:Y:S01]  /*1bf0*/  @P1 FMUL R62, R62, 0.25 ;  /* 0x3e8000003e3e1820 */ /* 0x000fe20000400000 */
[----:B------:R-:W-:Y:S01]  /*1c00*/  MOV R33, 0x3dc6b27f ;  /* 0x3dc6b27f00217802 */ /* 0x000fe20000000f00 */
[----:B------:R-:W-:Y:S01]  /*1c10*/  @P2 FMUL R22, R22, 0.25 ;  /* 0x3e80000016162820 */ /* 0x000fe20000400000 */
[C---:B------:R-:W-:Y:S01]  /*1c20*/  FSETP.GEU.AND P4, PT, |R56|.reuse, 1.175494350822287508e-38, PT ;  /* 0x008000003800780b */ /* 0x040fe20003f8e200 */
[----:B------:R-:W-:Y:S01]  /*1c30*/  @P2 FMUL R56, R56, 0.25 ;  /* 0x3e80000038382820 */ /* 0x000fe20000400000 */
[----:B------:R-:W-:Y:S01]  /*1c40*/  LOP3.LUT R24, R16, 0x1008, R11, 0x78, !PT ;  /* 0x0000100810187812 */ /* 0x000fe200078e780b */
[----:B------:R-:W-:Y:S01]  /*1c50*/  FFMA.FTZ R7, R6, R33, -0.16845393180847167969 ;  /* 0xbe2c7f3006077423 */ /* 0x000fe20000010021 */
[----:B------:R-:W-:Y:S01]  /*1c60*/  LOP3.LUT R37, R59, 0x10, RZ, 0x3c, !PT ;  /* 0x000000103b257812 */ /* 0x000fe200078e3cff */
[----:B--2---:R-:W-:Y:S01]  /*1c70*/  FFMA.FTZ R15, R8, 1.1920928955078125e-07, R15 ;  /* 0x34000000080f7823 */ /* 0x004fe2000001000f */
[----:B------:R-:W-:Y:S01]  /*1c80*/  LOP3.LUT R58, R58, 0x3f8, RZ, 0xc0, !PT ;  /* 0x000003f83a3a7812 */ /* 0x000fe200078ec0ff */
[----:B------:R-:W-:-:S02]  /*1c90*/  FFMA.FTZ R7, R6, R7, 0.1716887056827545166 ;  /* 0x3e2fcf2a06077423 */ /* 0x000fc40000010007 */
[----:B------:R-:W-:Y:S02]  /*1ca0*/  @!P3 FMUL R62, R62, 16777216 ;  /* 0x4b8000003e3eb820 */ /* 0x000fe40000400000 */
[----:B------:R-:W-:Y:S02]  /*1cb0*/  FFMA.FTZ R7, R6, R7, -0.17900948226451873779 ;  /* 0xbe374e4306077423 */ /* 0x000fe40000010007 */
[----:B------:R-:W-:Y:S01]  /*1cc0*/  @!P4 FMUL R56, R56, 16777216 ;  /* 0x4b8000003838c820 */ /* 0x000fe20000400000 */
[----:B------:R-:W0:Y:S01]  /*1cd0*/  MUFU.RCP R8, R62 ;  /* 0x0000003e00087308 */ /* 0x000e220000001000 */
[----:B------:R-:W-:Y:S02]  /*1ce0*/  FFMA.FTZ R7, R6, R7, 0.20512372255325317383 ;  /* 0x3e520bf406077423 */ /* 0x000fe40000010007 */
[----:B------:R-:W-:Y:S02]  /*1cf0*/  @P2 FMUL R26, R26, 0.25 ;  /* 0x3e8000001a1a2820 */ /* 0x000fe40000400000 */
[----:B------:R-:W-:-:S02]  /*1d00*/  FFMA.FTZ R7, R6, R7, -0.24046532809734344482 ;  /* 0xbe763c8b06077423 */ /* 0x000fc40000010007 */
[----:B------:R-:W-:Y:S01]  /*1d10*/  @P1 FMUL R17, R17, 0.25 ;  /* 0x3e80000011111820 */ /* 0x000fe20000400000 */
[----:B------:R-:W1:Y:S01]  /*1d20*/  MUFU.RCP R11, R56 ;  /* 0x00000038000b7308 */ /* 0x000e620000001000 */
[----:B------:R-:W-:Y:S02]  /*1d30*/  FFMA.FTZ R7, R6, R7, 0.28857114911079406738 ;  /* 0x3e93bf9906077423 */ /* 0x000fe40000010007 */
[----:B------:R-:W-:Y:S02]  /*1d40*/  @!P3 FMUL R19, R19, 16777216 ;  /* 0x4b8000001313b820 */ /* 0x000fe40000400000 */
[----:B------:R-:W-:Y:S02]  /*1d50*/  @P1 FMUL R23, R23, 0.25 ;  /* 0x3e80000017171820 */ /* 0x000fe40000400000 */
[----:B------:R-:W-:Y:S02]  /*1d60*/  @P1 FMUL R25, R25, 0.25 ;  /* 0x3e80000019191820 */ /* 0x000fe40000400000 */
[----:B------:R-:W-:-:S02]  /*1d70*/  @P1 FMUL R27, R27, 0.25 ;  /* 0x3e8000001b1b1820 */ /* 0x000fc40000400000 */
[----:B------:R-:W-:Y:S02]  /*1d80*/  @!P4 FMUL R22, R22, 16777216 ;  /* 0x4b8000001616c820 */ /* 0x000fe40000400000 */
[----:B------:R-:W-:Y:S02]  /*1d90*/  @!P4 FMUL R26, R26, 16777216 ;  /* 0x4b8000001a1ac820 */ /* 0x000fe40000400000 */
[----:B------:R-:W-:Y:S02]  /*1da0*/  FFMA.FTZ R7, R6, R7, -0.36067417263984680176 ;  /* 0xbeb8aa4906077423 */ /* 0x000fe40000010007 */
[----:B------:R-:W-:Y:S02]  /*1db0*/  @P1 FMUL R21, R21, 0.25 ;  /* 0x3e80000015151820 */ /* 0x000fe40000400000 */
[----:B------:R-:W-:Y:S02]  /*1dc0*/  @P1 FMUL R29, R29, 0.25 ;  /* 0x3e8000001d1d1820 */ /* 0x000fe40000400000 */
[----:B------:R-:W-:Y:S01]  /*1dd0*/  @P1 FMUL R31, R31, 0.25 ;  /* 0x3e8000001f1f1820 */ /* 0x000fe20000400000 */
[----:B------:R-:W-:Y:S01]  /*1de0*/  ISETP.GE.U32.AND P1, PT, R4, 0x7f800000, PT ;  /* 0x7f8000000400780c */ /* 0x000fe20003f26070 */
[----:B------:R-:W-:-:S02]  /*1df0*/  @P2 FMUL R28, R28, 0.25 ;  /* 0x3e8000001c1c2820 */ /* 0x000fc40000400000 */
[----:B------:R-:W-:Y:S02]  /*1e00*/  @P2 FMUL R30, R30, 0.25 ;  /* 0x3e8000001e1e2820 */ /* 0x000fe40000400000 */
[----:B------:R-:W-:Y:S02]  /*1e10*/  @!P3 FMUL R17, R17, 16777216 ;  /* 0x4b8000001111b820 */ /* 0x000fe40000400000 */
[----:B0-----:R-:W-:Y:S02]  /*1e20*/  FMUL R9, R8, R19 ;  /* 0x0000001308097220 */ /* 0x001fe40000400000 */
[----:B------:R-:W-:Y:S02]  /*1e30*/  @!P3 FMUL R23, R23, 16777216 ;  /* 0x4b8000001717b820 */ /* 0x000fe40000400000 */
[----:B------:R-:W-:Y:S02]  /*1e40*/  @!P3 FMUL R25, R25, 16777216 ;  /* 0x4b8000001919b820 */ /* 0x000fe40000400000 */
[----:B------:R-:W-:-:S02]  /*1e50*/  @!P3 FMUL R27, R27, 16777216 ;  /* 0x4b8000001b1bb820 */ /* 0x000fc40000400000 */
[C---:B-1----:R-:W-:Y:S02]  /*1e60*/  FMUL R12, R11.reuse, R22 ;  /* 0x000000160b0c7220 */ /* 0x042fe40000400000 */
[----:B------:R-:W-:Y:S02]  /*1e70*/  FMUL R19, R11, R26 ;  /* 0x0000001a0b137220 */ /* 0x000fe40000400000 */
[----:B------:R-:W-:Y:S02]  /*1e80*/  FFMA.FTZ R7, R6, R7, 0.48089820146560668945 ;  /* 0x3ef6384a06077423 */ /* 0x000fe40000010007 */
[----:B------:R-:W-:Y:S02]  /*1e90*/  @!P3 FMUL R21, R21, 16777216 ;  /* 0x4b8000001515b820 */ /* 0x000fe40000400000 */
[----:B------:R-:W-:Y:S02]  /*1ea0*/  @!P3 FMUL R29, R29, 16777216 ;  /* 0x4b8000001d1db820 */ /* 0x000fe40000400000 */
[----:B------:R-:W-:-:S02]  /*1eb0*/  @!P3 FMUL R31, R31, 16777216 ;  /* 0x4b8000001f1fb820 */ /* 0x000fc40000400000 */
[----:B------:R-:W-:Y:S02]  /*1ec0*/  @!P4 FMUL R28, R28, 16777216 ;  /* 0x4b8000001c1cc820 */ /* 0x000fe40000400000 */
[----:B------:R-:W-:Y:S02]  /*1ed0*/  @!P4 FMUL R30, R30, 16777216 ;  /* 0x4b8000001e1ec820 */ /* 0x000fe40000400000 */
[C---:B------:R-:W-:Y:S02]  /*1ee0*/  FMUL R10, R8.reuse, R17 ;  /* 0x00000011080a7220 */ /* 0x040fe40000400000 */
[C---:B------:R-:W-:Y:S02]  /*1ef0*/  FMUL R17, R8.reuse, R23 ;  /* 0x0000001708117220 */ /* 0x040fe40000400000 */
[C---:B------:R-:W-:Y:S02]  /*1f00*/  FMUL R18, R8.reuse, R25 ;  /* 0x0000001908127220 */ /* 0x040fe40000400000 */
[----:B------:R-:W-:Y:S01]  /*1f10*/  FMUL R20, R8, R27 ;  /* 0x0000001b08147220 */ /* 0x000fe20000400000 */
[----:B------:R-:W-:Y:S01]  /*1f20*/  F2FP.PACK_AB R27, R12, R19 ;  /* 0x000000130c1b723e */ /* 0x000fe200000000ff */
[----:B------:R-:W-:-:S02]  /*1f30*/  FFMA.FTZ R7, R6, R7, -0.72134751081466674805 ;  /* 0xbf38aa3b06077423 */ /* 0x000fc40000010007 */
[C---:B------:R-:W-:Y:S02]  /*1f40*/  FMUL R16, R8.reuse, R21 ;  /* 0x0000001508107220 */ /* 0x040fe40000400000 */
[C---:B------:R-:W-:Y:S02]  /*1f50*/  FMUL R23, R8.reuse, R29 ;  /* 0x0000001d08177220 */ /* 0x040fe40000400000 */
[----:B------:R-:W-:Y:S02]  /*1f60*/  FMUL R25, R8, R31 ;  /* 0x0000001f08197220 */ /* 0x000fe40000400000 */
[----:B------:R-:W-:Y:S01]  /*1f70*/  @P2 FMUL R34, R34, 0.25 ;  /* 0x3e80000022222820 */ /* 0x000fe20000400000 */
[----:B------:R-:W-:Y:S01]  /*1f80*/  F2FP.PACK_AB R18, R18, R23 ;  /* 0x000000171212723e */ /* 0x000fe200000000ff */
[----:B------:R-:W-:Y:S01]  /*1f90*/  @P2 FMUL R38, R38, 0.25 ;  /* 0x3e80000026262820 */ /* 0x000fe20000400000 */
[----:B------:R-:W-:Y:S01]  /*1fa0*/  F2FP.PACK_AB R20, R20, R25 ;  /* 0x000000191414723e */ /* 0x000fe200000000ff */
[----:B------:R-:W-:-:S02]  /*1fb0*/  @P2 FMUL R32, R32, 0.25 ;  /* 0x3e80000020202820 */ /* 0x000fc40000400000 */
[C---:B------:R-:W-:Y:S02]  /*1fc0*/  FMUL R8, R11.reuse, R28 ;  /* 0x0000001c0b087220 */ /* 0x040fe40000400000 */
[----:B------:R-:W-:Y:S02]  /*1fd0*/  FMUL R19, R11, R30 ;  /* 0x0000001e0b137220 */ /* 0x000fe40000400000 */
[----:B------:R-:W-:Y:S01]  /*1fe0*/  @P2 FMUL R36, R36, 0.25 ;  /* 0x3e80000024242820 */ /* 0x000fe20000400000 */
[----:B------:R-:W-:Y:S01]  /*1ff0*/  ISETP.GE.U32.AND P2, PT, R3, 0x7f800000, PT ;  /* 0x7f8000000300780c */ /* 0x000fe20003f46070 */
[----:B------:R-:W-:Y:S01]  /*2000*/  FMUL R7, R6, R7 ;  /* 0x0000000706077220 */ /* 0x000fe20000400000 */
[----:B------:R-:W-:Y:S01]  /*2010*/  F2FP.PACK_AB R29, R8, R19 ;  /* 0x00000013081d723e */ /* 0x000fe200000000ff */
[----:B------:R-:W-:Y:S01]  /*2020*/  @!P4 FMUL R34, R34, 16777216 ;  /* 0x4b8000002222c820 */ /* 0x000fe20000400000 */
[----:B------:R-:W-:Y:S01]  /*2030*/  F2FP.PACK_AB R19, R9, R16 ;  /* 0x000000100913723e */ /* 0x000fe200000000ff */
[----:B------:R-:W-:Y:S01]  /*2040*/  @!P4 FMUL R38, R38, 16777216 ;  /* 0x4b8000002626c820 */ /* 0x000fe20000400000 */
[----:B------:R-:W-:Y:S01]  /*2050*/  LEA R9, R44, R52, 0x1 ;  /* 0x000000342c097211 */ /* 0x000fe200078e08ff */
[----:B------:R-:W-:-:S02]  /*2060*/  @!P4 FMUL R32, R32, 16777216 ;  /* 0x4b8000002020c820 */ /* 0x000fc40000400000 */
[----:B------:R-:W-:Y:S01]  /*2070*/  @!P4 FMUL R36, R36, 16777216 ;  /* 0x4b8000002424c820 */ /* 0x000fe20000400000 */
[----:B------:R-:W-:Y:S01]  /*2080*/  LEA R8, P5, R9, R5, 0x1 ;  /* 0x0000000509087211 */ /* 0x000fe200078a08ff */
[C---:B------:R-:W-:Y:S02]  /*2090*/  FMUL R7, R6.reuse, R7 ;  /* 0x0000000706077220 */ /* 0x040fe40000400000 */
[----:B------:R-:W-:Y:S01]  /*20a0*/  FMUL R21, R11, R34 ;  /* 0x000000220b157220 */ /* 0x000fe20000400000 */
[----:B------:R-:W-:Y:S01]  /*20b0*/  LOP3.LUT R34, R59, 0x8, RZ, 0x3c, !PT ;  /* 0x000000083b227812 */ /* 0x000fe200078e3cff */
[----:B------:R-:W-:Y:S01]  /*20c0*/  FMUL R22, R11, R38 ;  /* 0x000000260b167220 */ /* 0x000fe20000400000 */
[----:B------:R-:W-:Y:S01]  /*20d0*/  LOP3.LUT R38, R59, 0x18, RZ, 0x3c, !PT ;  /* 0x000000183b267812 */ /* 0x000fe200078e3cff */
[C---:B------:R-:W-:Y:S02]  /*20e0*/  FMUL R12, R11.reuse, R32 ;  /* 0x000000200b0c7220 */ /* 0x040fe40000400000 */
[----:B------:R-:W-:Y:S01]  /*20f0*/  FMUL R11, R11, R36 ;  /* 0x000000240b0b7220 */ /* 0x000fe20000400000 */
[----:B------:R-:W-:Y:S01]  /*2100*/  F2FP.PACK_AB R26, R21, R22 ;  /* 0x00000016151a723e */ /* 0x000fe200000000ff */
[----:B------:R-:W-:Y:S01]  /*2110*/  FFMA.FTZ R43, R6, 1.4426950216293334961, R7 ;  /* 0x3fb8aa3b062b7823 */ /* 0x000fe20000010007 */
[----:B------:R-:W-:-:S02]  /*2120*/  LEA R7, R44, R9, 0x1 ;  /* 0x000000092c077211 */ /* 0x000fc400078e08ff */
[----:B------:R-:W-:Y:S01]  /*2130*/  F2FP.PACK_AB R28, R12, R11 ;  /* 0x0000000b0c1c723e */ /* 0x000fe200000000ff */
[----:B------:R-:W-:Y:S01]  /*2140*/  STS.64 [R24], R26 ;  /* 0x0000001a18007388 */ /* 0x000fe20000000a00 */
[----:B------:R-:W-:Y:S01]  /*2150*/  LOP3.LUT R12, R24, 0x10, RZ, 0x3c, !PT ;  /* 0x00000010180c7812 */ /* 0x000fe200078e3cff */
[----:B------:R-:W-:Y:S01]  /*2160*/  IMAD R16, R44, 0x2, R7 ;  /* 0x000000022c107824 */ /* 0x000fe200078e0207 */
[----:B------:R-:W-:Y:S01]  /*2170*/  F2FP.PACK_AB R21, R10, R17 ;  /* 0x000000110a15723e */ /* 0x000fe200000000ff */
[----:B------:R-:W-:Y:S01]  /*2180*/  STS.64 [R24+0x800], R28 ;  /* 0x0008001c18007388 */ /* 0x000fe20000000a00 */
[----:B------:R-:W-:Y:S01]  /*2190*/  LEA R10, P4, R52, R5, 0x1 ;  /* 0x00000005340a7211 */ /* 0x000fe200078808ff */
[----:B------:R-:W-:Y:S01]  /*21a0*/  FADD R14, R14, R43 ;  /* 0x0000002b0e0e7221 */ /* 0x000fe20000000000 */
[----:B------:R-:W-:Y:S01]  /*21b0*/  IADD3 R17, R4, -R13, RZ ;  /* 0x8000000d04117210 */ /* 0x000fe20007ffe0ff */
[----:B------:R0:W-:Y:S01]  /*21c0*/  STS.64 [R12+0x2800], R18 ;  /* 0x002800120c007388 */ /* 0x0001e20000000a00 */
[----:B------:R-:W-:-:S02]  /*21d0*/  LEA.HI.X.SX32 R11, R52, R0, 0x1, P4 ;  /* 0x00000000340b7211 */ /* 0x000fc400020f0eff */
[-C--:B------:R-:W-:Y:S01]  /*21e0*/  LEA R6, P3, R7, R5.reuse, 0x1 ;  /* 0x0000000507067211 */ /* 0x080fe200078608ff */
[----:B------:R1:W-:Y:S01]  /*21f0*/  STS.64 [R12+0x2000], R20 ;  /* 0x002000140c007388 */ /* 0x0003e20000000a00 */
[----:B------:R-:W-:Y:S01]  /*2200*/  FADD R42, R17, -1 ;  /* 0xbf800000112a7421 */ /* 0x000fe20000000000 */
[-C--:B------:R-:W-:Y:S02]  /*2210*/  LEA.HI.X.SX32 R9, R9, R0.reuse, 0x1, P5 ;  /* 0x0000000009097211 */ /* 0x080fe400028f0eff */
[----:B------:R-:W-:Y:S01]  /*2220*/  BAR.SYNC.DEFER_BLOCKING 0x0 ;  /* 0x0000000000007b1d */ /* 0x000fe20000010000 */
[----:B------:R-:W-:Y:S02]  /*2230*/  LEA.HI.X.SX32 R7, R7, R0, 0x1, P3 ;  /* 0x0000000007077211 */ /* 0x000fe400018f0eff */
[----:B0-----:R-:W-:Y:S02]  /*2240*/  LEA R19, R44, R16, 0x1 ;  /* 0x000000102c137211 */ /* 0x001fe400078e08ff */
[----:B-1----:R-:W-:-:S03]  /*2250*/  LEA R12, P4, R16, R5, 0x1 ;  /* 0x00000005100c7211 */ /* 0x002fc600078808ff */
[----:B------:R-:W-:Y:S02]  /*2260*/  IMAD R20, R44, 0x2, R19 ;  /* 0x000000022c147824 */ /* 0x000fe400078e0213 */
[----:B------:R-:W-:Y:S01]  /*2270*/  FFMA.FTZ R21, R42, R33, -0.16845393180847167969 ;  /* 0xbe2c7f302a157423 */ /* 0x000fe20000010021 */
[----:B------:R-:W-:Y:S02]  /*2280*/  LEA.HI.X.SX32 R13, R16, R0, 0x1, P4 ;  /* 0x00000000100d7211 */ /* 0x000fe400020f0eff */
[----:B------:R-:W-:Y:S01]  /*2290*/  LEA R24, R44, R20, 0x1 ;  /* 0x000000142c187211 */ /* 0x000fe200078e08ff */
[----:B------:R-:W-:Y:S01]  /*22a0*/  FFMA.FTZ R23, R42, R21, 0.1716887056827545166 ;  /* 0x3e2fcf2a2a177423 */ /* 0x000fe20000010015 */
[-C--:B------:R-:W-:Y:S02]  /*22b0*/  LEA R16, P3, R19, R5.reuse, 0x1 ;  /* 0x0000000513107211 */ /* 0x080fe400078608ff */
[----:B------:R-:W-:Y:S01]  /*22c0*/  LEA R18, P4, R20, R5, 0x1 ;  /* 0x0000000514127211 */ /* 0x000fe200078808ff */
[----:B------:R-:W-:Y:S01]  /*22d0*/  FFMA.FTZ R25, R42, R23, -0.17900948226451873779 ;  /* 0xbe374e432a197423 */ /* 0x000fe20000010017 */
[----:B------:R-:W-:-:S02]  /*22e0*/  LEA R26, R44, R24, 0x1 ;  /* 0x000000182c1a7211 */ /* 0x000fc400078e08ff */
[-C--:B------:R-:W-:Y:S01]  /*22f0*/  LEA.HI.X.SX32 R17, R19, R0.reuse, 0x1, P3 ;  /* 0x0000000013117211 */ /* 0x080fe200018f0eff */
[----:B------:R-:W-:Y:S01]  /*2300*/  FFMA.FTZ R29, R42, R25, 0.20512372255325317383 ;  /* 0x3e520bf42a1d7423 */ /* 0x000fe20000010019 */
[-C--:B------:R-:W-:Y:S01]  /*2310*/  LEA.HI.X.SX32 R19, R20, R0.reuse, 0x1, P4 ;  /* 0x0000000014137211 */ /* 0x080fe200020f0eff */
[----:B------:R-:W-:Y:S01]  /*2320*/  IMAD R27, R44, 0x2, R26 ;  /* 0x000000022c1b7824 */ /* 0x000fe200078e021a */
[-C--:B------:R-:W-:Y:S01]  /*2330*/  LEA R20, P3, R24, R5.reuse, 0x1 ;  /* 0x0000000518147211 */ /* 0x080fe200078608ff */
[----:B------:R-:W-:Y:S01]  /*2340*/  LDS.64 R46, [R34] ;  /* 0x00000000222e7984 */ /* 0x000fe20000000a00 */
[----:B------:R-:W-:Y:S01]  /*2350*/  LEA R22, P4, R26, R5, 0x1 ;  /* 0x000000051a167211 */ /* 0x000fe200078808ff */
[----:B------:R-:W-:Y:S01]  /*2360*/  FFMA.FTZ R29, R42, R29, -0.24046532809734344482 ;  /* 0xbe763c8b2a1d7423 */ /* 0x000fe2000001001d */
[-C--:B------:R-:W-:Y:S01]  /*2370*/  LEA.HI.X.SX32 R21, R24, R0.reuse, 0x1, P3 ;  /* 0x0000000018157211 */ /* 0x080fe200018f0eff */
[----:B------:R0:W-:Y:S01]  /*2380*/  LDS.64 R48, [R37] ;  /* 0x0000000025307984 */ /* 0x0001e20000000a00 */
[C---:B------:R-:W-:Y:S01]  /*2390*/  LEA R24, P3, R27.reuse, R5, 0x1 ;  /* 0x000000051b187211 */ /* 0x040fe200078608ff */
[----:B------:R-:W-:Y:S01]  /*23a0*/  FFMA.FTZ R29, R42, R29, 0.28857114911079406738 ;  /* 0x3e93bf992a1d7423 */ /* 0x000fe2000001001d */
[----:B------:R-:W-:Y:S01]  /*23b0*/  LEA R31, R44, R27, 0x1 ;  /* 0x0000001b2c1f7211 */ /* 0x000fe200078e08ff */
[----:B------:R1:W-:Y:S01]  /*23c0*/  LDS.64 R52, [R38] ;  /* 0x0000000026347984 */ /* 0x0003e20000000a00 */
[-C--:B------:R-:W-:Y:S01]  /*23d0*/  LEA.HI.X.SX32 R23, R26, R0.reuse, 0x1, P4 ;  /* 0x000000001a177211 */ /* 0x080fe200020f0eff */
[----:B------:R-:W-:Y:S01]  /*23e0*/  FFMA.FTZ R33, R42, R29, -0.36067417263984680176 ;  /* 0xbeb8aa492a217423 */ /* 0x000fe2000001001d */
[----:B------:R-:W-:-:S02]  /*23f0*/  LEA.HI.X.SX32 R25, R27, R0, 0x1, P3 ;  /* 0x000000001b197211 */ /* 0x000fc400018f0eff */
[----:B------:R-:W2:Y:S01]  /*2400*/  LDS.64 R26, [R59] ;  /* 0x000000003b1a7984 */ /* 0x000ea20000000a00 */
[----:B------:R-:W-:Y:S01]  /*2410*/  LEA R32, R44, R31, 0x1 ;  /* 0x0000001f2c207211 */ /* 0x000fe200078e08ff */
[----:B------:R-:W-:Y:S01]  /*2420*/  FFMA.FTZ R33, R42, R33, 0.48089820146560668945 ;  /* 0x3ef6384a2a217423 */ /* 0x000fe20000010021 */
[CC--:B------:R-:W-:Y:S02]  /*2430*/  LEA R28, P3, R31.reuse, R5.reuse, 0x1 ;  /* 0x000000051f1c7211 */ /* 0x0c0fe400078608ff */
[----:B------:R-:W-:Y:S01]  /*2440*/  LEA R30, P4, R32, R5, 0x1 ;  /* 0x00000005201e7211 */ /* 0x000fe200078808ff */
[----:B------:R-:W-:Y:S01]  /*2450*/  IMAD R35, R44, 0x2, R32 ;  /* 0x000000022c237824 */ /* 0x000fe200078e0220 */
[-C--:B------:R-:W-:Y:S01]  /*2460*/  LEA.HI.X.SX32 R29, R31, R0.reuse, 0x1, P3 ;  /* 0x000000001f1d7211 */ /* 0x080fe200018f0eff */
[----:B0-----:R-:W-:Y:S01]  /*2470*/  FFMA.FTZ R37, R42, R33, -0.72134751081466674805 ;  /* 0xbf38aa3b2a257423 */ /* 0x001fe20000010021 */
[----:B------:R-:W-:Y:S02]  /*2480*/  LEA.HI.X.SX32 R31, R32, R0, 0x1, P4 ;  /* 0x00000000201f7211 */ /* 0x000fe400020f0eff */
[----:B------:R-:W-:Y:S01]  /*2490*/  LEA R36, R44, R35, 0x1 ;  /* 0x000000232c247211 */ /* 0x000fe200078e08ff */
[----:B------:R-:W-:Y:S01]  /*24a0*/  FMUL R37, R42, R37 ;  /* 0x000000252a257220 */ /* 0x000fe20000400000 */
[----:B------:R-:W-:-:S02]  /*24b0*/  LEA R32, P3, R35, R5, 0x1 ;  /* 0x0000000523207211 */ /* 0x000fc400078608ff */
[----:B------:R-:W-:Y:S02]  /*24c0*/  LEA R39, R44, R36, 0x1 ;  /* 0x000000242c277211 */ /* 0x000fe400078e08ff */
[-C--:B------:R-:W-:Y:S02]  /*24d0*/  LEA R34, P4, R36, R5.reuse, 0x1 ;  /* 0x0000000524227211 */ /* 0x080fe400078808ff */
[-C--:B------:R-:W-:Y:S01]  /*24e0*/  LEA.HI.X.SX32 R33, R35, R0.reuse, 0x1, P3 ;  /* 0x0000000023217211 */ /* 0x080fe200018f0eff */
[----:B------:R-:W-:Y:S01]  /*24f0*/  IMAD R41, R44, 0x2, R39 ;  /* 0x000000022c297824 */ /* 0x000fe200078e0227 */
[----:B------:R-:W-:Y:S02]  /*2500*/  LEA.HI.X.SX32 R35, R36, R0, 0x1, P4 ;  /* 0x0000000024237211 */ /* 0x000fe400020f0eff */
[----:B------:R-:W-:Y:S02]  /*2510*/  LEA R36, P3, R39, R5, 0x1 ;  /* 0x0000000527247211 */ /* 0x000fe400078608ff */
[----:B------:R-:W-:-:S02]  /*2520*/  LEA R44, R44, R41, 0x1 ;  /* 0x000000292c2c7211 */ /* 0x000fc400078e08ff */
[-C--:B-1----:R-:W-:Y:S02]  /*2530*/  LEA R38, P4, R41, R5.reuse, 0x1 ;  /* 0x0000000529267211 */ /* 0x082fe400078808ff */
[----:B------:R-:W-:Y:S01]  /*2540*/  LEA R40, P5, R44, R5, 0x1 ;  /* 0x000000052c287211 */ /* 0x000fe200078a08ff */
[C---:B------:R-:W-:Y:S01]  /*2550*/  FMUL R5, R42.reuse, R37 ;  /* 0x000000252a057220 */ /* 0x040fe20000400000 */
[-C--:B------:R-:W-:Y:S02]  /*2560*/  LEA.HI.X.SX32 R37, R39, R0.reuse, 0x1, P3 ;  /* 0x0000000027257211 */ /* 0x080fe400018f0eff */
[-C--:B------:R-:W-:Y:S01]  /*2570*/  LEA.HI.X.SX32 R39, R41, R0.reuse, 0x1, P4 ;  /* 0x0000000029277211 */ /* 0x080fe200020f0eff */
[----:B------:R-:W-:Y:S01]  /*2580*/  FFMA.FTZ R42, R42, 1.4426950216293334961, R5 ;  /* 0x3fb8aa3b2a2a7823 */ /* 0x000fe20000010005 */
[----:B------:R-:W-:Y:S01]  /*2590*/  LEA.HI.X.SX32 R41, R44, R0, 0x1, P5 ;  /* 0x000000002c297211 */ /* 0x000fe200028f0eff */
[----:B------:R-:W-:Y:S01]  /*25a0*/  @P1 IMAD.MOV.U32 R5, RZ, RZ, 0x7f800000 ;  /* 0x7f800000ff051424 */ /* 0x000fe200078e00ff */
[----:B------:R-:W-:Y:S01]  /*25b0*/  @P2 MOV R0, 0x7f800000 ;  /* 0x7f80000000002802 */ /* 0x000fe20000000f00 */
[----:B------:R-:W-:Y:S01]  /*25c0*/  FADD R15, R15, R42 ;  /* 0x0000002a0f0f7221 */ /* 0x000fe20000000000 */
[----:B------:R-:W-:Y:S01]  /*25d0*/  FSETP.NEU.AND P3, PT, R3, RZ, PT ;  /* 0x000000ff0300720b */ /* 0x000fe20003f6d000 */
[----:B--2---:R0:W-:Y:S01]  /*25e0*/  STG.E.U16 [R10.64], R26 ;  /* 0x0000001a0a007986 */ /* 0x0041e2000c101504 */
[----:B------:R-:W-:Y:S01]  /*25f0*/  @P1 FFMA.FTZ R15, R4, R5, +INF ;  /* 0x7f800000040f1423 */ /* 0x000fe20000010005 */
[----:B------:R-:W-:Y:S01]  /*2600*/  PRMT R5, R47, 0x7632, R5 ;  /* 0x000076322f057816 */ /* 0x000fe20000000005 */
[----:B------:R-:W-:Y:S01]  /*2610*/  @P2 FFMA.FTZ R14, R3, R0, +INF ;  /* 0x7f800000030e2423 */ /* 0x000fe20000010000 */
[----:B------:R1:W-:Y:S01]  /*2620*/  STG.E.U16 [R8.64], R46 ;  /* 0x0000002e08007986 */ /* 0x0003e2000c101504 */
[----:B------:R-:W-:-:S02]  /*2630*/  PRMT R0, R26, 0x7632, R0 ;  /* 0x000076321a007816 */ /* 0x000fc40000000000 */
[----:B------:R-:W-:Y:S01]  /*2640*/  FSETP.NEU.AND P2, PT, R4, RZ, PT ;  /* 0x000000ff0400720b */ /* 0x000fe20003f4d000 */
[----:B------:R2:W-:Y:S01]  /*2650*/  STG.E.U16 [R6.64], R48 ;  /* 0x0000003006007986 */ /* 0x0005e2000c101504 */
[----:B------:R-:W-:Y:S02]  /*2660*/  PRMT R4, R48, 0x7632, R4 ;  /* 0x0000763230047816 */ /* 0x000fe40000000004 */
[----:B------:R-:W-:Y:S01]  /*2670*/  FSEL R3, R14, -INF , P3 ;  /* 0xff8000000e037808 */ /* 0x000fe20001800000 */
[----:B------:R-:W-:Y:S01]  /*2680*/  STG.E.U16 [R12.64], R52 ;  /* 0x000000340c007986 */ /* 0x000fe2000c101504 */
[----:B0-----:R-:W-:Y:S02]  /*2690*/  PRMT R11, R52, 0x7632, R11 ;  /* 0x00007632340b7816 */ /* 0x001fe4000000000b */
[----:B-1----:R-:W-:Y:S01]  /*26a0*/  PRMT R9, R46, 0x7632, R9 ;  /* 0x000076322e097816 */ /* 0x002fe20000000009 */
[----:B------:R0:W-:Y:S01]  /*26b0*/  STG.E.U16 [R16.64], R0 ;  /* 0x0000000010007986 */ /* 0x0001e2000c101504 */
[----:B------:R-:W-:Y:S01]  /*26c0*/  FFMA R70, R3, 0.69314718246459960938, R70 ;  /* 0x3f31721803467823 */ /* 0x000fe20000000046 */
[----:B--2---:R-:W-:-:S02]  /*26d0*/  PRMT R6, R53, 0x7632, R6 ;  /* 0x0000763235067816 */ /* 0x004fc40000000006 */
[----:B------:R1:W-:Y:S04]  /*26e0*/  STG.E.U16 [R18.64], R9 ;  /* 0x0000000912007986 */ /* 0x0003e8000c101504 */
[----:B------:R2:W-:Y:S04]  /*26f0*/  STG.E.U16 [R20.64], R4 ;  /* 0x0000000414007986 */ /* 0x0005e8000c101504 */
[----:B------:R2:W-:Y:S01]  /*2700*/  STG.E.U16 [R22.64], R11 ;  /* 0x0000000b16007986 */ /* 0x0005e2000c101504 */
[----:B0-----:R-:W-:Y:S02]  /*2710*/  PRMT R17, R27, 0x7632, R17 ;  /* 0x000076321b117816 */ /* 0x001fe40000000011 */
[----:B------:R-:W-:Y:S01]  /*2720*/  FSEL R0, R15, -INF , P2 ;  /* 0xff8000000f007808 */ /* 0x000fe20001000000 */
[----:B------:R2:W-:Y:S01]  /*2730*/  STG.E.U16 [R24.64], R27 ;  /* 0x0000001b18007986 */ /* 0x0005e2000c101504 */
[----:B-1----:R-:W-:-:S03]  /*2740*/  PRMT R19, R49, 0x7632, R19 ;  /* 0x0000763231137816 */ /* 0x002fc60000000013 */
[----:B------:R2:W-:Y:S01]  /*2750*/  STG.E.U16 [R28.64], R47 ;  /* 0x0000002f1c007986 */ /* 0x0005e2000c101504 */
[----:B------:R-:W-:-:S03]  /*2760*/  FFMA R71, R0, 0.69314718246459960938, R71 ;  /* 0x3f31721800477823 */ /* 0x000fc60000000047 */
[----:B------:R2:W-:Y:S04]  /*2770*/  STG.E.U16 [R30.64], R49 ;  /* 0x000000311e007986 */ /* 0x0005e8000c101504 */
[----:B------:R2:W-:Y:S04]  /*2780*/  STG.E.U16 [R32.64], R53 ;  /* 0x0000003520007986 */ /* 0x0005e8000c101504 */
[----:B------:R2:W-:Y:S04]  /*2790*/  STG.E.U16 [R34.64], R17 ;  /* 0x0000001122007986 */ /* 0x0005e8000c101504 */
[----:B------:R2:W-:Y:S04]  /*27a0*/  STG.E.U16 [R36.64], R5 ;  /* 0x0000000524007986 */ /* 0x0005e8000c101504 */
[----:B------:R2:W-:Y:S04]  /*27b0*/  STG.E.U16 [R38.64], R19 ;  /* 0x0000001326007986 */ /* 0x0005e8000c101504 */
[----:B------:R2:W-:Y:S04]  /*27c0*/  STG.E.U16 [R40.64], R6 ;  /* 0x0000000628007986 */ /* 0x0005e8000c101504 */
[----:B------:R-:W-:Y:S06]  /*27d0*/  BAR.SYNC.DEFER_BLOCKING 0x0 ;  /* 0x0000000000007b1d */ /* 0x000fec0000010000 */
[----:B------:R2:W-:Y:S04]  /*27e0*/  STS.64 [R58], R70 ;  /* 0x000000463a007388 */ /* 0x0005e80000000a00 */
[----:B------:R-:W-:Y:S06]  /*27f0*/  BAR.SYNC.DEFER_BLOCKING 0x0 ;  /* 0x0000000000007b1d */ /* 0x000fec0000010000 */
[----:B------:R-:W-:Y:S05]  /*2800*/  @P0 EXIT ;  /* 0x000000000000094d */ /* 0x000fea0003800000 */
[----:B--2---:R-:W0:Y:S01]  /*2810*/  LDS R3, [R2] ;  /* 0x0000000002037984 */ /* 0x004e220000000800 */
[----:B------:R-:W-:Y:S01]  /*2820*/  IMAD R50, R50, c[0x0][0x1cc], RZ ;  /* 0x0000730032327a24 */ /* 0x000fe200078e02ff */
[C---:B------:R-:W-:Y:S01]  /*2830*/  SHF.L.U32 R5, R51.reuse, 0x2, RZ ;  /* 0x0000000233057819 */ /* 0x040fe200000006ff */
[----:B------:R-:W-:-:S03]  /*2840*/  IMAD.HI R51, R51, 0x4, RZ ;  /* 0x0000000433337827 */ /* 0x000fc600078e02ff */
[C---:B------:R-:W-:Y:S01]  /*2850*/  SHF.L.U32 R4, R50.reuse, 0x2, RZ ;  /* 0x0000000232047819 */ /* 0x040fe200000006ff */
[----:B------:R-:W-:-:S03]  /*2860*/  IMAD.HI R50, R50, 0x4, RZ ;  /* 0x0000000432327827 */ /* 0x000fc600078e02ff */
[----:B------:R-:W-:-:S04]  /*2870*/  IADD3 R4, P0, P1, R5, c[0x0][0x180], R4 ;  /* 0x0000600005047a10 */ /* 0x000fc8000791e004 */
[----:B------:R-:W-:-:S05]  /*2880*/  IADD3.X R5, R51, c[0x0][0x184], R50, P0, P1 ;  /* 0x0000610033057a10 */ /* 0x000fca00007e2432 */
[----:B0-----:R-:W-:Y:S01]  /*2890*/  STG.E [R4.64], R3 ;  /* 0x0000000304007986 */ /* 0x001fe2000c101904 */
[----:B------:R-:W-:Y:S05]  /*28a0*/  EXIT ;  /* 0x000000000000794d */ /* 0x000fea0003800000 */
.L_x_2:
[----:B------:R-:W-:-:S00]  /*28b0*/  BRA `(.L_x_2) ;  /* 0xfffffff000007947 */ /* 0x000fc0000383ffff */
[----:B------:R-:W-:-:S00]  /*28c0*/  NOP ;  /* 0x0000000000007918 */ /* 0x000fc00000000000 */
        /* <DEDUP_REMOVED lines=11> */
.L_x_3:


//--------------------- .nv.global.init           --------------------------
	.section	.nv.global.init,"aw",@progbits
.nv.global.init:
	.type		_$_str,@object
	.size		_$_str,(.L_0 - _$_str)
_$_str:
        /*0000*/ 	.byte	0x5f, 0x5f, 0x43, 0x55, 0x44, 0x41, 0x5f, 0x46, 0x54, 0x5a, 0x00
.L_0:


//--------------------- .nv.shared.attn_fwd       --------------------------
	.section	.nv.shared.attn_fwd,"aw",@nobits
	.sectionflags	@""
	.align	16
